// auto-generated by cutlass_sweep.gemm — config: {"arch": "sm_100", "cluster_m": 4, "cluster_n": 4, "dtype": "int8", "dtype_b": "int8", "layout": "nt", "stages": 0, "tile_k": 64, "tile_m": 128, "tile_n": 256}
#include "cutlass/cutlass.h"
#include "cutlass/gemm/collective/collective_builder.hpp"
#include "cutlass/gemm/device/gemm_universal_adapter.h"
#include "cutlass/gemm/kernel/gemm_universal.hpp"
#include "cutlass/epilogue/collective/collective_builder.hpp"

using ElemA = int8_t;
using ElemB = int8_t;
using ElemCD = int8_t;
using Acc  = int32_t;
using TileShape    = cute::Shape<cute::_128, cute::_256, cute::_64>;
using ClusterShape = cute::Shape<cute::_4, cute::_4, cute::_1>;

using CollectiveEpilogue = typename cutlass::epilogue::collective::CollectiveBuilder<
    cutlass::arch::Sm100, cutlass::arch::OpClassTensorOp,
    TileShape, ClusterShape,
    cutlass::epilogue::collective::EpilogueTileAuto,
    Acc, Acc,
    ElemCD, cutlass::layout::RowMajor, 128 / cutlass::sizeof_bits<ElemCD>::value,
    ElemCD, cutlass::layout::RowMajor, 128 / cutlass::sizeof_bits<ElemCD>::value,
    cutlass::epilogue::collective::EpilogueScheduleAuto
  >::CollectiveOp;

using CollectiveMainloop = typename cutlass::gemm::collective::CollectiveBuilder<
    cutlass::arch::Sm100, cutlass::arch::OpClassTensorOp,
    ElemA, cutlass::layout::RowMajor, 128 / cutlass::sizeof_bits<ElemA>::value,
    ElemB, cutlass::layout::ColumnMajor, 128 / cutlass::sizeof_bits<ElemB>::value,
    Acc,
    TileShape, ClusterShape,
    cutlass::gemm::collective::StageCountAutoCarveout<static_cast<int>(sizeof(typename CollectiveEpilogue::SharedStorage))>,
    cutlass::gemm::collective::KernelScheduleAuto
  >::CollectiveOp;

using GemmKernel = cutlass::gemm::kernel::GemmUniversal<
    cute::Shape<int,int,int,int>,
    CollectiveMainloop,
    CollectiveEpilogue
>;
using Gemm = cutlass::gemm::device::GemmUniversalAdapter<GemmKernel>;

// Force the device kernel symbol into the cubin without needing a host main.
auto* _anchor = &cutlass::device_kernel<GemmKernel>;


// ===== COMPILED SASS (sm_100a) =====

	.target	sm_100a

	.elftype	@"ET_EXEC"


//--------------------- .note.nv.tkinfo           --------------------------
	.section	.note.nv.tkinfo,"",@"SHT_NOTE"
	.sectionflags	@"SHF_NOTE_NV_TKINFO"
	.tkinfo
        /*0018*/ 	.word	0x00000002
        /*0030*/ 	.string	""
        /*0030*/ 	.string	"ptxas"
        /*0030*/ 	.string	"Cuda compilation tools, release 13.0, V13.0.88"
        /*0030*/ 	.string	"Build cuda_13.0.r13.0/compiler.36424714_0"
        /*0030*/ 	.string	"-arch sm_100a -m 64 "



//--------------------- .note.nv.cuinfo           --------------------------
	.section	.note.nv.cuinfo,"",@"SHT_NOTE"
	.sectionflags	@"SHF_NOTE_NV_CUINFO"
        /*0018*/ 	.short	0x0002
        /*001a*/ 	.short	0x0064
        /*001c*/ 	.short	0x0082
	.zero		2


//--------------------- .nv.info                  --------------------------
	.section	.nv.info,"",@"SHT_CUDA_INFO"
	.align	4


	//----- nvinfo : EIATTR_REGCOUNT
	.align		4
        /*0000*/ 	.byte	0x04, 0x2f
        /*0002*/ 	.short	(.L_20 - .L_19)
	.align		4
.L_19:
        /*0004*/ 	.word	index@(_ZN7cutlass13device_kernelINS_4gemm6kernel13GemmUniversalIN4cute5tupleIJiiiiEEENS1_10collective13CollectiveMmaINS1_35MainloopSm100TmaUmmaWarpSpecializedILi16ELi2ELi4ENS5_IJNS4_1CILi4EEESB_NSA_ILi1EEEEEEEENS5_IJNSA_ILi128EEENSA_ILi256EEENSA_ILi64EEEEEEaNS5_IJlSC_lEEEaSJ_NS4_8TiledMMAINS4_8MMA_AtomIJNS4_21SM100_MMA_S8_2x1SM_SSIaaiLi128ELi256ELNS4_4UMMA5MajorE0ELSO_0ELNSN_8SaturateE0EEEEEENS4_6LayoutINS5_IJSC_SC_SC_EEENS5_IJNSA_ILi0EEESU_SU_EEEEENS5_IJNS4_10UnderscoreESX_SX_EEEEENS4_28SM100_TMA_2SM_LOAD_MULTICASTENS4_14ComposedLayoutINS4_7SwizzleILi2ELi4ELi3EEENS4_18smem_ptr_flag_bitsILi8EEENSS_INS5_IJNSA_ILi8EEESH_EEENS5_IJSH_SC_EEEEEEEvNS4_8identityES10_S1A_vS1B_EENS_8epilogue10collective18CollectiveEpilogueINS1D_23Sm100TmaWarpSpecializedILi4ELi2ELi32ELb0ELb0EEEJNS5_IJSH_SG_SH_EEENS5_IJNSS_ISH_SC_EENSS_INS5_IJNSA_ILi32EEENSA_ILi2EEEEEENS5_IJSC_SF_EEEEEEEEaSJ_aSJ_NS1D_6fusion15FusionCallbacksIS1H_NS1Q_17LinearCombinationIaiaiLNS_15FloatRoundStyleE2EEES1I_S1P_JEEENS4_5SM1004TMEM4LOAD26SM100_TMEM_LOAD_32dp32b32xENS4_13SM90_TMA_LOADENS11_INS12_ILi1ELi4ELi3EEES15_NSS_INS5_IJS16_S1K_EEENS5_IJS1K_SC_EEEEEEENS4_39AutoVectorizingCopyWithAssumedAlignmentILi128EEENS4_14SM90_TMA_STOREES25_S27_S27_EEEvvEEEEvNT_6ParamsE)
        /*0008*/ 	.word	0x0000005e


	//----- nvinfo : EIATTR_FRAME_SIZE
	.align		4
.L_20:
        /*000c*/ 	.byte	0x04, 0x11
        /*000e*/ 	.short	(.L_22 - .L_21)
	.align		4
.L_21:
        /*0010*/ 	.word	index@($__internal_2_$__cuda_sm10x_tcgen05_guardrail_trap_unallocated_columns_being_dealloced)
        /*0014*/ 	.word	0x00000000


	//----- nvinfo : EIATTR_FRAME_SIZE
	.align		4
.L_22:
        /*0018*/ 	.byte	0x04, 0x11
        /*001a*/ 	.short	(.L_24 - .L_23)
	.align		4
.L_23:
        /*001c*/ 	.word	index@($__internal_1_$__cuda_sm10x_tcgen05_guardrail_trap_phase_invalid_during_alloc)
        /*0020*/ 	.word	0x00000000


	//----- nvinfo : EIATTR_FRAME_SIZE
	.align		4
.L_24:
        /*0024*/ 	.byte	0x04, 0x11
        /*0026*/ 	.short	(.L_26 - .L_25)
	.align		4
.L_25:
        /*0028*/ 	.word	index@($__internal_0_$__cuda_sm10x_tcgen05_guardrail_trap_col_being_dealloced_not_returned_by_alloc)
        /*002c*/ 	.word	0x00000000


	//----- nvinfo : EIATTR_FRAME_SIZE
	.align		4
.L_26:
        /*0030*/ 	.byte	0x04, 0x11
        /*0032*/ 	.short	(.L_28 - .L_27)
	.align		4
.L_27:
        /*0034*/ 	.word	index@(_ZN7cutlass13device_kernelINS_4gemm6kernel13GemmUniversalIN4cute5tupleIJiiiiEEENS1_10collective13CollectiveMmaINS1_35MainloopSm100TmaUmmaWarpSpecializedILi16ELi2ELi4ENS5_IJNS4_1CILi4EEESB_NSA_ILi1EEEEEEEENS5_IJNSA_ILi128EEENSA_ILi256EEENSA_ILi64EEEEEEaNS5_IJlSC_lEEEaSJ_NS4_8TiledMMAINS4_8MMA_AtomIJNS4_21SM100_MMA_S8_2x1SM_SSIaaiLi128ELi256ELNS4_4UMMA5MajorE0ELSO_0ELNSN_8SaturateE0EEEEEENS4_6LayoutINS5_IJSC_SC_SC_EEENS5_IJNSA_ILi0EEESU_SU_EEEEENS5_IJNS4_10UnderscoreESX_SX_EEEEENS4_28SM100_TMA_2SM_LOAD_MULTICASTENS4_14ComposedLayoutINS4_7SwizzleILi2ELi4ELi3EEENS4_18smem_ptr_flag_bitsILi8EEENSS_INS5_IJNSA_ILi8EEESH_EEENS5_IJSH_SC_EEEEEEEvNS4_8identityES10_S1A_vS1B_EENS_8epilogue10collective18CollectiveEpilogueINS1D_23Sm100TmaWarpSpecializedILi4ELi2ELi32ELb0ELb0EEEJNS5_IJSH_SG_SH_EEENS5_IJNSS_ISH_SC_EENSS_INS5_IJNSA_ILi32EEENSA_ILi2EEEEEENS5_IJSC_SF_EEEEEEEEaSJ_aSJ_NS1D_6fusion15FusionCallbacksIS1H_NS1Q_17LinearCombinationIaiaiLNS_15FloatRoundStyleE2EEES1I_S1P_JEEENS4_5SM1004TMEM4LOAD26SM100_TMEM_LOAD_32dp32b32xENS4_13SM90_TMA_LOADENS11_INS12_ILi1ELi4ELi3EEES15_NSS_INS5_IJS16_S1K_EEENS5_IJS1K_SC_EEEEEEENS4_39AutoVectorizingCopyWithAssumedAlignmentILi128EEENS4_14SM90_TMA_STOREES25_S27_S27_EEEvvEEEEvNT_6ParamsE)
        /*0038*/ 	.word	0x00000000


	//----- nvinfo : EIATTR_MIN_STACK_SIZE
	.align		4
.L_28:
        /*003c*/ 	.byte	0x04, 0x12
        /*003e*/ 	.short	(.L_30 - .L_29)
	.align		4
.L_29:
        /*0040*/ 	.word	index@(_ZN7cutlass13device_kernelINS_4gemm6kernel13GemmUniversalIN4cute5tupleIJiiiiEEENS1_10collective13CollectiveMmaINS1_35MainloopSm100TmaUmmaWarpSpecializedILi16ELi2ELi4ENS5_IJNS4_1CILi4EEESB_NSA_ILi1EEEEEEEENS5_IJNSA_ILi128EEENSA_ILi256EEENSA_ILi64EEEEEEaNS5_IJlSC_lEEEaSJ_NS4_8TiledMMAINS4_8MMA_AtomIJNS4_21SM100_MMA_S8_2x1SM_SSIaaiLi128ELi256ELNS4_4UMMA5MajorE0ELSO_0ELNSN_8SaturateE0EEEEEENS4_6LayoutINS5_IJSC_SC_SC_EEENS5_IJNSA_ILi0EEESU_SU_EEEEENS5_IJNS4_10UnderscoreESX_SX_EEEEENS4_28SM100_TMA_2SM_LOAD_MULTICASTENS4_14ComposedLayoutINS4_7SwizzleILi2ELi4ELi3EEENS4_18smem_ptr_flag_bitsILi8EEENSS_INS5_IJNSA_ILi8EEESH_EEENS5_IJSH_SC_EEEEEEEvNS4_8identityES10_S1A_vS1B_EENS_8epilogue10collective18CollectiveEpilogueINS1D_23Sm100TmaWarpSpecializedILi4ELi2ELi32ELb0ELb0EEEJNS5_IJSH_SG_SH_EEENS5_IJNSS_ISH_SC_EENSS_INS5_IJNSA_ILi32EEENSA_ILi2EEEEEENS5_IJSC_SF_EEEEEEEEaSJ_aSJ_NS1D_6fusion15FusionCallbacksIS1H_NS1Q_17LinearCombinationIaiaiLNS_15FloatRoundStyleE2EEES1I_S1P_JEEENS4_5SM1004TMEM4LOAD26SM100_TMEM_LOAD_32dp32b32xENS4_13SM90_TMA_LOADENS11_INS12_ILi1ELi4ELi3EEES15_NSS_INS5_IJS16_S1K_EEENS5_IJS1K_SC_EEEEEEENS4_39AutoVectorizingCopyWithAssumedAlignmentILi128EEENS4_14SM90_TMA_STOREES25_S27_S27_EEEvvEEEEvNT_6ParamsE)
        /*0044*/ 	.word	0x00000000
.L_30:


//--------------------- .nv.compat                --------------------------
	.section	.nv.compat,"",@"SHT_CUDA_COMPAT_INFO"
	.align	4
        /*0000*/ 	.byte	0x02, 0x09, 0x01, 0x00, 0x02, 0x02, 0x03, 0x00, 0x02, 0x05, 0x06, 0x00, 0x03, 0x07, 0x01, 0x01
        /*0010*/ 	.byte	0x02, 0x03, 0x01, 0x00, 0x02, 0x06, 0x01, 0x00, 0x04, 0x0b, 0x08, 0x00, 0x01, 0x00, 0x00, 0x00
        /*0020*/ 	.byte	0x00, 0x00, 0x00, 0x00


//--------------------- .nv.info._ZN7cutlass13device_kernelINS_4gemm6kernel13GemmUniversalIN4cute5tupleIJiiiiEEENS1_10collective13CollectiveMmaINS1_35MainloopSm100TmaUmmaWarpSpecializedILi16ELi2ELi4ENS5_IJNS4_1CILi4EEESB_NSA_ILi1EEEEEEEENS5_IJNSA_ILi128EEENSA_ILi256EEENSA_ILi64EEEEEEaNS5_IJlSC_lEEEaSJ_NS4_8TiledMMAINS4_8MMA_AtomIJNS4_21SM100_MMA_S8_2x1SM_SSIaaiLi128ELi256ELNS4_4UMMA5MajorE0ELSO_0ELNSN_8SaturateE0EEEEEENS4_6LayoutINS5_IJSC_SC_SC_EEENS5_IJNSA_ILi0EEESU_SU_EEEEENS5_IJNS4_10UnderscoreESX_SX_EEEEENS4_28SM100_TMA_2SM_LOAD_MULTICASTENS4_14ComposedLayoutINS4_7SwizzleILi2ELi4ELi3EEENS4_18smem_ptr_flag_bitsILi8EEENSS_INS5_IJNSA_ILi8EEESH_EEENS5_IJSH_SC_EEEEEEEvNS4_8identityES10_S1A_vS1B_EENS_8epilogue10collective18CollectiveEpilogueINS1D_23Sm100TmaWarpSpecializedILi4ELi2ELi32ELb0ELb0EEEJNS5_IJSH_SG_SH_EEENS5_IJNSS_ISH_SC_EENSS_INS5_IJNSA_ILi32EEENSA_ILi2EEEEEENS5_IJSC_SF_EEEEEEEEaSJ_aSJ_NS1D_6fusion15FusionCallbacksIS1H_NS1Q_17LinearCombinationIaiaiLNS_15FloatRoundStyleE2EEES1I_S1P_JEEENS4_5SM1004TMEM4LOAD26SM100_TMEM_LOAD_32dp32b32xENS4_13SM90_TMA_LOADENS11_INS12_ILi1ELi4ELi3EEES15_NSS_INS5_IJS16_S1K_EEENS5_IJS1K_SC_EEEEEEENS4_39AutoVectorizingCopyWithAssumedAlignmentILi128EEENS4_14SM90_TMA_STOREES25_S27_S27_EEEvvEEEEvNT_6ParamsE --------------------------
	.section	.nv.info._ZN7cutlass13device_kernelINS_4gemm6kernel13GemmUniversalIN4cute5tupleIJiiiiEEENS1_10collective13CollectiveMmaINS1_35MainloopSm100TmaUmmaWarpSpecializedILi16ELi2ELi4ENS5_IJNS4_1CILi4EEESB_NSA_ILi1EEEEEEEENS5_IJNSA_ILi128EEENSA_ILi256EEENSA_ILi64EEEEEEaNS5_IJlSC_lEEEaSJ_NS4_8TiledMMAINS4_8MMA_AtomIJNS4_21SM100_MMA_S8_2x1SM_SSIaaiLi128ELi256ELNS4_4UMMA5MajorE0ELSO_0ELNSN_8SaturateE0EEEEEENS4_6LayoutINS5_IJSC_SC_SC_EEENS5_IJNSA_ILi0EEESU_SU_EEEEENS5_IJNS4_10UnderscoreESX_SX_EEEEENS4_28SM100_TMA_2SM_LOAD_MULTICASTENS4_14ComposedLayoutINS4_7SwizzleILi2ELi4ELi3EEENS4_18smem_ptr_flag_bitsILi8EEENSS_INS5_IJNSA_ILi8EEESH_EEENS5_IJSH_SC_EEEEEEEvNS4_8identityES10_S1A_vS1B_EENS_8epilogue10collective18CollectiveEpilogueINS1D_23Sm100TmaWarpSpecializedILi4ELi2ELi32ELb0ELb0EEEJNS5_IJSH_SG_SH_EEENS5_IJNSS_ISH_SC_EENSS_INS5_IJNSA_ILi32EEENSA_ILi2EEEEEENS5_IJSC_SF_EEEEEEEEaSJ_aSJ_NS1D_6fusion15FusionCallbacksIS1H_NS1Q_17LinearCombinationIaiaiLNS_15FloatRoundStyleE2EEES1I_S1P_JEEENS4_5SM1004TMEM4LOAD26SM100_TMEM_LOAD_32dp32b32xENS4_13SM90_TMA_LOADENS11_INS12_ILi1ELi4ELi3EEES15_NSS_INS5_IJS16_S1K_EEENS5_IJS1K_SC_EEEEEEENS4_39AutoVectorizingCopyWithAssumedAlignmentILi128EEENS4_14SM90_TMA_STOREES25_S27_S27_EEEvvEEEEvNT_6ParamsE,"",@"SHT_CUDA_INFO"
	.sectionflags	@""
	.align	4


	//----- nvinfo : EIATTR_CUDA_API_VERSION
	.align		4
        /*0000*/ 	.byte	0x04, 0x37
        /*0002*/ 	.short	(.L_32 - .L_31)
.L_31:
        /*0004*/ 	.word	0x00000082


	//----- nvinfo : EIATTR_KPARAM_INFO
	.align		4
.L_32:
        /*0008*/ 	.byte	0x04, 0x17
        /*000a*/ 	.short	(.L_34 - .L_33)
.L_33:
        /*000c*/ 	.word	0x00000000
        /*0010*/ 	.short	0x0000
        /*0012*/ 	.short	0x0000
        /*0014*/ 	.byte	0x00, 0xf0, 0x01, 0x20


	//----- nvinfo : EIATTR_AT_ENTRY_FRAGMENTS
	.align		4
.L_34:
        /*0018*/ 	.byte	0x04, 0x4f
        /*001a*/ 	.short	(.L_36 - .L_35)


	//   ....[0]....
.L_35:
        /*001c*/ 	.word	0x00000007


	//----- nvinfo : EIATTR_RESERVED_SMEM_USED
	.align		4
.L_36:
        /*0020*/ 	.byte	0x01, 0x41
	.zero		2


	//----- nvinfo : EIATTR_SPARSE_MMA_MASK
	.align		4
        /*0024*/ 	.byte	0x03, 0x50
        /*0026*/ 	.short	0x0000


	//----- nvinfo : EIATTR_TCGEN05_2CTA_USED
	.align		4
        /*0028*/ 	.byte	0x01, 0x52
	.zero		2


	//----- nvinfo : EIATTR_MAXREG_COUNT
	.align		4
        /*002c*/ 	.byte	0x03, 0x1b
        /*002e*/ 	.short	0x00ff


	//----- nvinfo : EIATTR_NUM_BARRIERS
	.align		4
        /*0030*/ 	.byte	0x02, 0x4c
        /*0032*/ 	.byte	0x07
	.zero		1


	//----- nvinfo : EIATTR_EXTERNS
	.align		4
        /*0034*/ 	.byte	0x04, 0x0f
        /*0036*/ 	.short	(.L_38 - .L_37)


	//   ....[0]....
	.align		4
.L_37:
        /*0038*/ 	.word	index@(__assertfail)


	//----- nvinfo : EIATTR_MERCURY_ISA_VERSION
	.align		4
.L_38:
        /*003c*/ 	.byte	0x03, 0x5f
        /*003e*/ 	.short	0x0101


	//----- nvinfo : EIATTR_INT_WARP_WIDE_INSTR_OFFSETS
	.align		4
        /*0040*/ 	.byte	0x04, 0x31
        /*0042*/ 	.short	(.L_40 - .L_39)


	//   ....[0]....
.L_39:
        /*0044*/ 	.word	0x00000f10


	//   ....[1]....
        /*0048*/ 	.word	0x00000fb0


	//   ....[2]....
        /*004c*/ 	.word	0x00004d30


	//   ....[3]....
        /*0050*/ 	.word	0x00004d60


	//   ....[4]....
        /*0054*/ 	.word	0x00004d80


	//   ....[5]....
        /*0058*/ 	.word	0x000058c0


	//   ....[6]....
        /*005c*/ 	.word	0x00005960


	//   ....[7]....
        /*0060*/ 	.word	0x00005a20


	//   ....[8]....
        /*0064*/ 	.word	0x00005a90


	//   ....[9]....
        /*0068*/ 	.word	0x00005b50


	//   ....[10]....
        /*006c*/ 	.word	0x00005bf0


	//   ....[11]....
        /*0070*/ 	.word	0x00005c60


	//   ....[12]....
        /*0074*/ 	.word	0x00005d20


	//   ....[13]....
        /*0078*/ 	.word	0x00005dc0


	//   ....[14]....
        /*007c*/ 	.word	0x00005e60


	//   ....[15]....
        /*0080*/ 	.word	0x00005f50


	//   ....[16]....
        /*0084*/ 	.word	0x00006020


	//----- nvinfo : EIATTR_COOP_GROUP_MASK_REGIDS
	.align		4
.L_40:
        /*0088*/ 	.byte	0x04, 0x29
        /*008a*/ 	.short	(.L_42 - .L_41)


	//   ....[0]....
.L_41:
        /*008c*/ 	.word	0xffffffff


	//   ....[1]....
        /*0090*/ 	.word	0xffffffff


	//   ....[2]....
        /*0094*/ 	.word	0xffffffff


	//   ....[3]....
        /*0098*/ 	.word	0xffffffff


	//   ....[4]....
        /*009c*/ 	.word	0xffffffff


	//   ....[5]....
        /*00a0*/ 	.word	0xffffffff


	//   ....[6]....
        /*00a4*/ 	.word	0xffffffff


	//   ....[7]....
        /*00a8*/ 	.word	0xffffffff


	//   ....[8]....
        /*00ac*/ 	.word	0xffffffff


	//   ....[9]....
        /*00b0*/ 	.word	0xffffffff


	//   ....[10]....
        /*00b4*/ 	.word	0xffffffff


	//   ....[11]....
        /*00b8*/ 	.word	0xffffffff


	//   ....[12]....
        /*00bc*/ 	.word	0xffffffff


	//   ....[13]....
        /*00c0*/ 	.word	0xffffffff


	//----- nvinfo : EIATTR_COOP_GROUP_INSTR_OFFSETS
	.align		4
.L_42:
        /*00c4*/ 	.byte	0x04, 0x28
        /*00c6*/ 	.short	(.L_44 - .L_43)


	//   ....[0]....
.L_43:
        /*00c8*/ 	.word	0x000000b0


	//   ....[1]....
        /*00cc*/ 	.word	0x00000510


	//   ....[2]....
        /*00d0*/ 	.word	0x00000880


	//   ....[3]....
        /*00d4*/ 	.word	0x00000a10


	//   ....[4]....
        /*00d8*/ 	.word	0x00000b00


	//   ....[5]....
        /*00dc*/ 	.word	0x00000c60


	//   ....[6]....
        /*00e0*/ 	.word	0x00000df0


	//   ....[7]....
        /*00e4*/ 	.word	0x00001030


	//   ....[8]....
        /*00e8*/ 	.word	0x00002680


	//   ....[9]....
        /*00ec*/ 	.word	0x00003bf0


	//   ....[10]....
        /*00f0*/ 	.word	0x000040c0


	//   ....[11]....
        /*00f4*/ 	.word	0x000040f0


	//   ....[12]....
        /*00f8*/ 	.word	0x00004c30


	//   ....[13]....
        /*00fc*/ 	.word	0x00004e40


	//----- nvinfo : EIATTR_VRC_CTA_INIT_COUNT
	.align		4
.L_44:
        /*0100*/ 	.byte	0x02, 0x4a
        /*0102*/ 	.byte	0x80
	.zero		1


	//----- nvinfo : EIATTR_SYSCALL_OFFSETS
	.align		4
        /*0104*/ 	.byte	0x04, 0x46
        /*0106*/ 	.short	(.L_46 - .L_45)


	//   ....[0]....
.L_45:
        /*0108*/ 	.word	0x00006b90


	//   ....[1]....
        /*010c*/ 	.word	0x00006cd0


	//   ....[2]....
        /*0110*/ 	.word	0x000074a0


	//   ....[3]....
        /*0114*/ 	.word	0x00008290


	//   ....[4]....
        /*0118*/ 	.word	0x00009020


	//   ....[5]....
        /*011c*/ 	.word	0x00009dc0


	//----- nvinfo : EIATTR_MBARRIER_INSTR_OFFSETS
	.align		4
.L_46:
        /*0120*/ 	.byte	0x04, 0x39
        /*0122*/ 	.short	(.L_48 - .L_47)


	//   ....[0]....
.L_47:
        /*0124*/ 	.word	0x00000660
        /*0128*/ 	.word	0x000000ff
        /*012c*/ 	.word	0x00000000
        /*0130*/ 	.short	0x0100
        /*0132*/ 	.byte	0x04
	.zero		1


	//   ....[1]....
        /*0134*/ 	.word	0x00000670
        /*0138*/ 	.word	0x000000ff
        /*013c*/ 	.word	0x00000080
        /*0140*/ 	.short	0x0100
        /*0142*/ 	.byte	0x04
	.zero		1


	//   ....[2]....
        /*0144*/ 	.word	0x00000680
        /*0148*/ 	.word	0x000000ff
        /*014c*/ 	.word	0x00000008
        /*0150*/ 	.short	0x0100
        /*0152*/ 	.byte	0x04
	.zero		1


	//   ....[3]....
        /*0154*/ 	.word	0x00000690
        /*0158*/ 	.word	0x000000ff
        /*015c*/ 	.word	0x00000088
        /*0160*/ 	.short	0x0100
        /*0162*/ 	.byte	0x04
	.zero		1


	//   ....[4]....
        /*0164*/ 	.word	0x000006a0
        /*0168*/ 	.word	0x000000ff
        /*016c*/ 	.word	0x00000010
        /*0170*/ 	.short	0x0100
        /*0172*/ 	.byte	0x04
	.zero		1


	//   ....[5]....
        /*0174*/ 	.word	0x000006b0
        /*0178*/ 	.word	0x000000ff
        /*017c*/ 	.word	0x00000090
        /*0180*/ 	.short	0x0100
        /*0182*/ 	.byte	0x04
	.zero		1


	//   ....[6]....
        /*0184*/ 	.word	0x000006c0
        /*0188*/ 	.word	0x000000ff
        /*018c*/ 	.word	0x00000018
        /*0190*/ 	.short	0x0100
        /*0192*/ 	.byte	0x04
	.zero		1


	//   ....[7]....
        /*0194*/ 	.word	0x000006d0
        /*0198*/ 	.word	0x000000ff
        /*019c*/ 	.word	0x00000098
        /*01a0*/ 	.short	0x0100
        /*01a2*/ 	.byte	0x04
	.zero		1


	//   ....[8]....
        /*01a4*/ 	.word	0x000006e0
        /*01a8*/ 	.word	0x000000ff
        /*01ac*/ 	.word	0x00000020
        /*01b0*/ 	.short	0x0100
        /*01b2*/ 	.byte	0x04
	.zero		1


	//   ....[9]....
        /*01b4*/ 	.word	0x000006f0
        /*01b8*/ 	.word	0x000000ff
        /*01bc*/ 	.word	0x000000a0
        /*01c0*/ 	.short	0x0100
        /*01c2*/ 	.byte	0x04
	.zero		1


	//   ....[10]....
        /*01c4*/ 	.word	0x00000700
        /*01c8*/ 	.word	0x000000ff
        /*01cc*/ 	.word	0x00000028
        /*01d0*/ 	.short	0x0100
        /*01d2*/ 	.byte	0x04
	.zero		1


	//   ....[11]....
        /*01d4*/ 	.word	0x00000710
        /*01d8*/ 	.word	0x000000ff
        /*01dc*/ 	.word	0x000000a8
        /*01e0*/ 	.short	0x0100
        /*01e2*/ 	.byte	0x04
	.zero		1


	//   ....[12]....
        /*01e4*/ 	.word	0x00000720
        /*01e8*/ 	.word	0x000000ff
        /*01ec*/ 	.word	0x00000030
        /*01f0*/ 	.short	0x0100
        /*01f2*/ 	.byte	0x04
	.zero		1


	//   ....[13]....
        /*01f4*/ 	.word	0x00000730
        /*01f8*/ 	.word	0x000000ff
        /*01fc*/ 	.word	0x000000b0
        /*0200*/ 	.short	0x0100
        /*0202*/ 	.byte	0x04
	.zero		1


	//   ....[14]....
        /*0204*/ 	.word	0x00000740
        /*0208*/ 	.word	0x000000ff
        /*020c*/ 	.word	0x00000038
        /*0210*/ 	.short	0x0100
        /*0212*/ 	.byte	0x04
	.zero		1


	//   ....[15]....
        /*0214*/ 	.word	0x00000750
        /*0218*/ 	.word	0x000000ff
        /*021c*/ 	.word	0x000000b8
        /*0220*/ 	.short	0x0100
        /*0222*/ 	.byte	0x04
	.zero		1


	//   ....[16]....
        /*0224*/ 	.word	0x00000760
        /*0228*/ 	.word	0x000000ff
        /*022c*/ 	.word	0x00000040
        /*0230*/ 	.short	0x0100
        /*0232*/ 	.byte	0x04
	.zero		1


	//   ....[17]....
        /*0234*/ 	.word	0x00000770
        /*0238*/ 	.word	0x000000ff
        /*023c*/ 	.word	0x000000c0
        /*0240*/ 	.short	0x0100
        /*0242*/ 	.byte	0x04
	.zero		1


	//   ....[18]....
        /*0244*/ 	.word	0x00000780
        /*0248*/ 	.word	0x000000ff
        /*024c*/ 	.word	0x00000048
        /*0250*/ 	.short	0x0100
        /*0252*/ 	.byte	0x04
	.zero		1


	//   ....[19]....
        /*0254*/ 	.word	0x00000790
        /*0258*/ 	.word	0x000000ff
        /*025c*/ 	.word	0x000000c8
        /*0260*/ 	.short	0x0100
        /*0262*/ 	.byte	0x04
	.zero		1


	//   ....[20]....
        /*0264*/ 	.word	0x000007a0
        /*0268*/ 	.word	0x000000ff
        /*026c*/ 	.word	0x00000050
        /*0270*/ 	.short	0x0100
        /*0272*/ 	.byte	0x04
	.zero		1


	//   ....[21]....
        /*0274*/ 	.word	0x000007b0
        /*0278*/ 	.word	0x000000ff
        /*027c*/ 	.word	0x000000d0
        /*0280*/ 	.short	0x0100
        /*0282*/ 	.byte	0x04
	.zero		1


	//   ....[22]....
        /*0284*/ 	.word	0x000007c0
        /*0288*/ 	.word	0x000000ff
        /*028c*/ 	.word	0x00000058
        /*0290*/ 	.short	0x0100
        /*0292*/ 	.byte	0x04
	.zero		1


	//   ....[23]....
        /*0294*/ 	.word	0x000007d0
        /*0298*/ 	.word	0x000000ff
        /*029c*/ 	.word	0x000000d8
        /*02a0*/ 	.short	0x0100
        /*02a2*/ 	.byte	0x04
	.zero		1


	//   ....[24]....
        /*02a4*/ 	.word	0x000007e0
        /*02a8*/ 	.word	0x000000ff
        /*02ac*/ 	.word	0x00000060
        /*02b0*/ 	.short	0x0100
        /*02b2*/ 	.byte	0x04
	.zero		1


	//   ....[25]....
        /*02b4*/ 	.word	0x000007f0
        /*02b8*/ 	.word	0x000000ff
        /*02bc*/ 	.word	0x000000e0
        /*02c0*/ 	.short	0x0100
        /*02c2*/ 	.byte	0x04
	.zero		1


	//   ....[26]....
        /*02c4*/ 	.word	0x00000800
        /*02c8*/ 	.word	0x000000ff
        /*02cc*/ 	.word	0x00000068
        /*02d0*/ 	.short	0x0100
        /*02d2*/ 	.byte	0x04
	.zero		1


	//   ....[27]....
        /*02d4*/ 	.word	0x00000810
        /*02d8*/ 	.word	0x000000ff
        /*02dc*/ 	.word	0x000000e8
        /*02e0*/ 	.short	0x0100
        /*02e2*/ 	.byte	0x04
	.zero		1


	//   ....[28]....
        /*02e4*/ 	.word	0x00000820
        /*02e8*/ 	.word	0x000000ff
        /*02ec*/ 	.word	0x00000070
        /*02f0*/ 	.short	0x0100
        /*02f2*/ 	.byte	0x04
	.zero		1


	//   ....[29]....
        /*02f4*/ 	.word	0x00000830
        /*02f8*/ 	.word	0x000000ff
        /*02fc*/ 	.word	0x000000f0
        /*0300*/ 	.short	0x0100
        /*0302*/ 	.byte	0x04
	.zero		1


	//   ....[30]....
        /*0304*/ 	.word	0x00000840
        /*0308*/ 	.word	0x000000ff
        /*030c*/ 	.word	0x00000078
        /*0310*/ 	.short	0x0100
        /*0312*/ 	.byte	0x04
	.zero		1


	//   ....[31]....
        /*0314*/ 	.word	0x00000850
        /*0318*/ 	.word	0x000000ff
        /*031c*/ 	.word	0x000000f8
        /*0320*/ 	.short	0x0100
        /*0322*/ 	.byte	0x04
	.zero		1


	//   ....[32]....
        /*0324*/ 	.word	0x00000980
        /*0328*/ 	.word	0x000000ff
        /*032c*/ 	.word	0x00000100
        /*0330*/ 	.short	0x0100
        /*0332*/ 	.byte	0x04
	.zero		1


	//   ....[33]....
        /*0334*/ 	.word	0x00000990
        /*0338*/ 	.word	0x000000ff
        /*033c*/ 	.word	0x00000120
        /*0340*/ 	.short	0x0100
        /*0342*/ 	.byte	0x04
	.zero		1


	//   ....[34]....
        /*0344*/ 	.word	0x000009a0
        /*0348*/ 	.word	0x000000ff
        /*034c*/ 	.word	0x00000108
        /*0350*/ 	.short	0x0100
        /*0352*/ 	.byte	0x04
	.zero		1


	//   ....[35]....
        /*0354*/ 	.word	0x000009b0
        /*0358*/ 	.word	0x000000ff
        /*035c*/ 	.word	0x00000128
        /*0360*/ 	.short	0x0100
        /*0362*/ 	.byte	0x04
	.zero		1


	//   ....[36]....
        /*0364*/ 	.word	0x000009c0
        /*0368*/ 	.word	0x000000ff
        /*036c*/ 	.word	0x00000110
        /*0370*/ 	.short	0x0100
        /*0372*/ 	.byte	0x04
	.zero		1


	//   ....[37]....
        /*0374*/ 	.word	0x000009d0
        /*0378*/ 	.word	0x000000ff
        /*037c*/ 	.word	0x00000130
        /*0380*/ 	.short	0x0100
        /*0382*/ 	.byte	0x04
	.zero		1


	//   ....[38]....
        /*0384*/ 	.word	0x000009e0
        /*0388*/ 	.word	0x000000ff
        /*038c*/ 	.word	0x00000118
        /*0390*/ 	.short	0x0100
        /*0392*/ 	.byte	0x04
	.zero		1


	//   ....[39]....
        /*0394*/ 	.word	0x000009f0
        /*0398*/ 	.word	0x000000ff
        /*039c*/ 	.word	0x00000138
        /*03a0*/ 	.short	0x0100
        /*03a2*/ 	.byte	0x04
	.zero		1


	//   ....[40]....
        /*03a4*/ 	.word	0x00000ad0
        /*03a8*/ 	.word	0x000000ff
        /*03ac*/ 	.word	0x00000140
        /*03b0*/ 	.short	0x0100
        /*03b2*/ 	.byte	0x06
	.zero		1


	//   ....[41]....
        /*03b4*/ 	.word	0x00000ae0
        /*03b8*/ 	.word	0x000000ff
        /*03bc*/ 	.word	0x00000148
        /*03c0*/ 	.short	0x0100
        /*03c2*/ 	.byte	0x06
	.zero		1


	//   ....[42]....
        /*03c4*/ 	.word	0x00000c10
        /*03c8*/ 	.word	0x000000ff
        /*03cc*/ 	.word	0x00000150
        /*03d0*/ 	.short	0x0100
        /*03d2*/ 	.byte	0x06
	.zero		1


	//   ....[43]....
        /*03d4*/ 	.word	0x00000c20
        /*03d8*/ 	.word	0x000000ff
        /*03dc*/ 	.word	0x00000160
        /*03e0*/ 	.short	0x0100
        /*03e2*/ 	.byte	0x06
	.zero		1


	//   ....[44]....
        /*03e4*/ 	.word	0x00000c30
        /*03e8*/ 	.word	0x000000ff
        /*03ec*/ 	.word	0x00000158
        /*03f0*/ 	.short	0x0100
        /*03f2*/ 	.byte	0x06
	.zero		1


	//   ....[45]....
        /*03f4*/ 	.word	0x00000c40
        /*03f8*/ 	.word	0x000000ff
        /*03fc*/ 	.word	0x00000168
        /*0400*/ 	.short	0x0100
        /*0402*/ 	.byte	0x06
	.zero		1


	//   ....[46]....
        /*0404*/ 	.word	0x00000d60
        /*0408*/ 	.word	0x000000ff
        /*040c*/ 	.word	0x00000170
        /*0410*/ 	.short	0x0100
        /*0412*/ 	.byte	0x04
	.zero		1


	//   ....[47]....
        /*0414*/ 	.word	0x00000d70
        /*0418*/ 	.word	0x000000ff
        /*041c*/ 	.word	0x00000190
        /*0420*/ 	.short	0x0100
        /*0422*/ 	.byte	0x04
	.zero		1


	//   ....[48]....
        /*0424*/ 	.word	0x00000d80
        /*0428*/ 	.word	0x000000ff
        /*042c*/ 	.word	0x00000178
        /*0430*/ 	.short	0x0100
        /*0432*/ 	.byte	0x04
	.zero		1


	//   ....[49]....
        /*0434*/ 	.word	0x00000d90
        /*0438*/ 	.word	0x000000ff
        /*043c*/ 	.word	0x00000198
        /*0440*/ 	.short	0x0100
        /*0442*/ 	.byte	0x04
	.zero		1


	//   ....[50]....
        /*0444*/ 	.word	0x00000da0
        /*0448*/ 	.word	0x000000ff
        /*044c*/ 	.word	0x00000180
        /*0450*/ 	.short	0x0100
        /*0452*/ 	.byte	0x04
	.zero		1


	//   ....[51]....
        /*0454*/ 	.word	0x00000db0
        /*0458*/ 	.word	0x000000ff
        /*045c*/ 	.word	0x000001a0
        /*0460*/ 	.short	0x0100
        /*0462*/ 	.byte	0x04
	.zero		1


	//   ....[52]....
        /*0464*/ 	.word	0x00000dc0
        /*0468*/ 	.word	0x000000ff
        /*046c*/ 	.word	0x00000188
        /*0470*/ 	.short	0x0100
        /*0472*/ 	.byte	0x04
	.zero		1


	//   ....[53]....
        /*0474*/ 	.word	0x00000dd0
        /*0478*/ 	.word	0x000000ff
        /*047c*/ 	.word	0x000001a8
        /*0480*/ 	.short	0x0100
        /*0482*/ 	.byte	0x04
	.zero		1


	//   ....[54]....
        /*0484*/ 	.word	0x00000ec0
        /*0488*/ 	.word	0x000000ff
        /*048c*/ 	.word	0x000001b0
        /*0490*/ 	.short	0x0100
        /*0492*/ 	.byte	0x04
	.zero		1


	//   ....[55]....
        /*0494*/ 	.word	0x00000ed0
        /*0498*/ 	.word	0x000000ff
        /*049c*/ 	.word	0x000001c0
        /*04a0*/ 	.short	0x0100
        /*04a2*/ 	.byte	0x04
	.zero		1


	//   ....[56]....
        /*04a4*/ 	.word	0x00000ee0
        /*04a8*/ 	.word	0x000000ff
        /*04ac*/ 	.word	0x000001b8
        /*04b0*/ 	.short	0x0100
        /*04b2*/ 	.byte	0x04
	.zero		1


	//   ....[57]....
        /*04b4*/ 	.word	0x00000ef0
        /*04b8*/ 	.word	0x000000ff
        /*04bc*/ 	.word	0x000001c8
        /*04c0*/ 	.short	0x0100
        /*04c2*/ 	.byte	0x04
	.zero		1


	//   ....[58]....
        /*04c4*/ 	.word	0x00000ff0
        /*04c8*/ 	.word	0x000000ff
        /*04cc*/ 	.word	0x000001d0
        /*04d0*/ 	.short	0x0100
        /*04d2*/ 	.byte	0x06
	.zero		1


	//   ....[59]....
        /*04d4*/ 	.word	0x00001e80
        /*04d8*/ 	.word	0x00000000
        /*04dc*/ 	.word	0x000001c0
        /*04e0*/ 	.short	0x010a
        /*04e2*/ 	.byte	0xff
	.zero		1


	//   ....[60]....
        /*04e4*/ 	.word	0x00001eb0
        /*04e8*/ 	.word	0x00000000
        /*04ec*/ 	.word	0x000001b0
        /*04f0*/ 	.short	0x0101
        /*04f2*/ 	.byte	0xff
	.zero		1


	//   ....[61]....
        /*04f4*/ 	.word	0x00001f70
        /*04f8*/ 	.word	0x000000ff
        /*04fc*/ 	.word	0x00000080
        /*0500*/ 	.short	0x010a
        /*0502*/ 	.byte	0x04
	.zero		1


	//   ....[62]....
        /*0504*/ 	.word	0x00002040
        /*0508*/ 	.word	0x000000ff
        /*050c*/ 	.word	0x00000080
        /*0510*/ 	.short	0x010a
        /*0512*/ 	.byte	0x21
	.zero		1


	//   ....[63]....
        /*0514*/ 	.word	0x000021f0
        /*0518*/ 	.word	0x000000ff
        /*051c*/ 	.word	0x00000080
        /*0520*/ 	.short	0x010a
        /*0522*/ 	.byte	0x07
	.zero		1


	//   ....[64]....
        /*0524*/ 	.word	0x00002310
        /*0528*/ 	.word	0x000000ff
        /*052c*/ 	.word	0x00000148
        /*0530*/ 	.short	0x0101
        /*0532*/ 	.byte	0x06
	.zero		1


	//   ....[65]....
        /*0534*/ 	.word	0x00002330
        /*0538*/ 	.word	0x000000ff
        /*053c*/ 	.word	0x00000080
        /*0540*/ 	.short	0x010a
        /*0542*/ 	.byte	0x04
	.zero		1


	//   ....[66]....
        /*0544*/ 	.word	0x000023b0
        /*0548*/ 	.word	0x000000ff
        /*054c*/ 	.word	0x00000080
        /*0550*/ 	.short	0x010a
        /*0552*/ 	.byte	0x11
	.zero		1


	//   ....[67]....
        /*0554*/ 	.word	0x00002540
        /*0558*/ 	.word	0x000000ff
        /*055c*/ 	.word	0x00000080
        /*0560*/ 	.short	0x010a
        /*0562*/ 	.byte	0x08
	.zero		1


	//   ....[68]....
        /*0564*/ 	.word	0x000026b0
        /*0568*/ 	.word	0x00000003
        /*056c*/ 	.word	0x00000150
        /*0570*/ 	.short	0x010a
        /*0572*/ 	.byte	0xff
	.zero		1


	//   ....[69]....
        /*0574*/ 	.word	0x00002800
        /*0578*/ 	.word	0x00000000
        /*057c*/ 	.word	0x00000000
        /*0580*/ 	.short	0x0101
        /*0582*/ 	.byte	0xff
	.zero		1


	//   ....[70]....
        /*0584*/ 	.word	0x00002db0
        /*0588*/ 	.word	0x000000ff
        /*058c*/ 	.word	0x00000000
        /*0590*/ 	.short	0x010a
        /*0592*/ 	.byte	0x04
	.zero		1


	//   ....[71]....
        /*0594*/ 	.word	0x00002e40
        /*0598*/ 	.word	0x000000ff
        /*059c*/ 	.word	0x00000000
        /*05a0*/ 	.short	0x010a
        /*05a2*/ 	.byte	0x05
	.zero		1


	//   ....[72]....
        /*05a4*/ 	.word	0x00002ed0
        /*05a8*/ 	.word	0x000000ff
        /*05ac*/ 	.word	0x00000000
        /*05b0*/ 	.short	0x010a
        /*05b2*/ 	.byte	0x05
	.zero		1


	//   ....[73]....
        /*05b4*/ 	.word	0x00002f60
        /*05b8*/ 	.word	0x000000ff
        /*05bc*/ 	.word	0x00000000
        /*05c0*/ 	.short	0x010a
        /*05c2*/ 	.byte	0x05
	.zero		1


	//   ....[74]....
        /*05c4*/ 	.word	0x00002ff0
        /*05c8*/ 	.word	0x000000ff
        /*05cc*/ 	.word	0x00000000
        /*05d0*/ 	.short	0x010a
        /*05d2*/ 	.byte	0x05
	.zero		1


	//   ....[75]....
        /*05d4*/ 	.word	0x00003080
        /*05d8*/ 	.word	0x000000ff
        /*05dc*/ 	.word	0x00000000
        /*05e0*/ 	.short	0x010a
        /*05e2*/ 	.byte	0x05
	.zero		1


	//   ....[76]....
        /*05e4*/ 	.word	0x00003110
        /*05e8*/ 	.word	0x000000ff
        /*05ec*/ 	.word	0x00000000
        /*05f0*/ 	.short	0x010a
        /*05f2*/ 	.byte	0x05
	.zero		1


	//   ....[77]....
        /*05f4*/ 	.word	0x000031a0
        /*05f8*/ 	.word	0x000000ff
        /*05fc*/ 	.word	0x00000000
        /*0600*/ 	.short	0x010a
        /*0602*/ 	.byte	0x05
	.zero		1


	//   ....[78]....
        /*0604*/ 	.word	0x00003230
        /*0608*/ 	.word	0x000000ff
        /*060c*/ 	.word	0x00000000
        /*0610*/ 	.short	0x010a
        /*0612*/ 	.byte	0x05
	.zero		1


	//   ....[79]....
        /*0614*/ 	.word	0x000032c0
        /*0618*/ 	.word	0x000000ff
        /*061c*/ 	.word	0x00000000
        /*0620*/ 	.short	0x010a
        /*0622*/ 	.byte	0x05
	.zero		1


	//   ....[80]....
        /*0624*/ 	.word	0x00003350
        /*0628*/ 	.word	0x000000ff
        /*062c*/ 	.word	0x00000000
        /*0630*/ 	.short	0x010a
        /*0632*/ 	.byte	0x05
	.zero		1


	//   ....[81]....
        /*0634*/ 	.word	0x000033e0
        /*0638*/ 	.word	0x000000ff
        /*063c*/ 	.word	0x00000000
        /*0640*/ 	.short	0x010a
        /*0642*/ 	.byte	0x05
	.zero		1


	//   ....[82]....
        /*0644*/ 	.word	0x00003470
        /*0648*/ 	.word	0x000000ff
        /*064c*/ 	.word	0x00000000
        /*0650*/ 	.short	0x010a
        /*0652*/ 	.byte	0x05
	.zero		1


	//   ....[83]....
        /*0654*/ 	.word	0x00003500
        /*0658*/ 	.word	0x000000ff
        /*065c*/ 	.word	0x00000000
        /*0660*/ 	.short	0x010a
        /*0662*/ 	.byte	0x05
	.zero		1


	//   ....[84]....
        /*0664*/ 	.word	0x00003590
        /*0668*/ 	.word	0x000000ff
        /*066c*/ 	.word	0x00000000
        /*0670*/ 	.short	0x010a
        /*0672*/ 	.byte	0x05
	.zero		1


	//   ....[85]....
        /*0674*/ 	.word	0x00003630
        /*0678*/ 	.word	0x00000000
        /*067c*/ 	.word	0x00000000
        /*0680*/ 	.short	0x010a
        /*0682*/ 	.byte	0xff
	.zero		1


	//   ....[86]....
        /*0684*/ 	.word	0x00003750
        /*0688*/ 	.word	0x00000002
        /*068c*/ 	.word	0x000001b0
        /*0690*/ 	.short	0x010a
        /*0692*/ 	.byte	0xff
	.zero		1


	//   ....[87]....
        /*0694*/ 	.word	0x000037c0
        /*0698*/ 	.word	0x00000002
        /*069c*/ 	.word	0x00000000
        /*06a0*/ 	.short	0x0101
        /*06a2*/ 	.byte	0xff
	.zero		1


	//   ....[88]....
        /*06a4*/ 	.word	0x000037e0
        /*06a8*/ 	.word	0x000000ff
        /*06ac*/ 	.word	0x00000160
        /*06b0*/ 	.short	0x010a
        /*06b2*/ 	.byte	0x04
	.zero		1


	//   ....[89]....
        /*06b4*/ 	.word	0x00003900
        /*06b8*/ 	.word	0x00000002
        /*06bc*/ 	.word	0x00000150
        /*06c0*/ 	.short	0x010a
        /*06c2*/ 	.byte	0xff
	.zero		1


	//   ....[90]....
        /*06c4*/ 	.word	0x00003a00
        /*06c8*/ 	.word	0x00000002
        /*06cc*/ 	.word	0x00000000
        /*06d0*/ 	.short	0x0101
        /*06d2*/ 	.byte	0xff
	.zero		1


	//   ....[91]....
        /*06d4*/ 	.word	0x00003a90
        /*06d8*/ 	.word	0x000000ff
        /*06dc*/ 	.word	0x00000160
        /*06e0*/ 	.short	0x0106
        /*06e2*/ 	.byte	0x04
	.zero		1


	//   ....[92]....
        /*06e4*/ 	.word	0x00003ab0
        /*06e8*/ 	.word	0x000000ff
        /*06ec*/ 	.word	0x00000160
        /*06f0*/ 	.short	0x010a
        /*06f2*/ 	.byte	0x04
	.zero		1


	//   ....[93]....
        /*06f4*/ 	.word	0x00003b40
        /*06f8*/ 	.word	0x000000ff
        /*06fc*/ 	.word	0x00000160
        /*0700*/ 	.short	0x0106
        /*0702*/ 	.byte	0x07
	.zero		1


	//   ....[94]....
        /*0704*/ 	.word	0x00003b80
        /*0708*/ 	.word	0x00000000
        /*070c*/ 	.word	0x00000160
        /*0710*/ 	.short	0x010a
        /*0712*/ 	.byte	0xff
	.zero		1


	//   ....[95]....
        /*0714*/ 	.word	0x00003dc0
        /*0718*/ 	.word	0x000000ff
        /*071c*/ 	.word	0x00000008
        /*0720*/ 	.short	0x010a
        /*0722*/ 	.byte	0x05
	.zero		1


	//   ....[96]....
        /*0724*/ 	.word	0x00003de0
        /*0728*/ 	.word	0x000000ff
        /*072c*/ 	.word	0x00000008
        /*0730*/ 	.short	0x010a
        /*0732*/ 	.byte	0x05
	.zero		1


	//   ....[97]....
        /*0734*/ 	.word	0x00003f70
        /*0738*/ 	.word	0x000000ff
        /*073c*/ 	.word	0x00000008
        /*0740*/ 	.short	0x010a
        /*0742*/ 	.byte	0x05
	.zero		1


	//   ....[98]....
        /*0744*/ 	.word	0x00003f90
        /*0748*/ 	.word	0x000000ff
        /*074c*/ 	.word	0x00000008
        /*0750*/ 	.short	0x010a
        /*0752*/ 	.byte	0x05
	.zero		1


	//   ....[99]....
        /*0754*/ 	.word	0x00004050
        /*0758*/ 	.word	0x000000ff
        /*075c*/ 	.word	0x00000000
        /*0760*/ 	.short	0x0101
        /*0762*/ 	.byte	0x04
	.zero		1


	//   ....[100]....
        /*0764*/ 	.word	0x00004350
        /*0768*/ 	.word	0x00000000
        /*076c*/ 	.word	0x00000150
        /*0770*/ 	.short	0x010a
        /*0772*/ 	.byte	0xff
	.zero		1


	//   ....[101]....
        /*0774*/ 	.word	0x00004410
        /*0778*/ 	.word	0x00000000
        /*077c*/ 	.word	0x00000000
        /*0780*/ 	.short	0x0101
        /*0782*/ 	.byte	0xff
	.zero		1


	//   ....[102]....
        /*0784*/ 	.word	0x000044d0
        /*0788*/ 	.word	0x000000ff
        /*078c*/ 	.word	0x00000000
        /*0790*/ 	.short	0x010a
        /*0792*/ 	.byte	0x04
	.zero		1


	//   ....[103]....
        /*0794*/ 	.word	0x000044e0
        /*0798*/ 	.word	0x000000ff
        /*079c*/ 	.word	0x00000190
        /*07a0*/ 	.short	0x010a
        /*07a2*/ 	.byte	0x17
	.zero		1


	//   ....[104]....
        /*07a4*/ 	.word	0x00004590
        /*07a8*/ 	.word	0x000000ff
        /*07ac*/ 	.word	0x00000000
        /*07b0*/ 	.short	0x010a
        /*07b2*/ 	.byte	0x05
	.zero		1


	//   ....[105]....
        /*07b4*/ 	.word	0x000046d0
        /*07b8*/ 	.word	0x000000ff
        /*07bc*/ 	.word	0x00000000
        /*07c0*/ 	.short	0x010a
        /*07c2*/ 	.byte	0x04
	.zero		1


	//   ....[106]....
        /*07c4*/ 	.word	0x00004920
        /*07c8*/ 	.word	0x000000ff
        /*07cc*/ 	.word	0x00000000
        /*07d0*/ 	.short	0x010a
        /*07d2*/ 	.byte	0x04
	.zero		1


	//   ....[107]....
        /*07d4*/ 	.word	0x000049b0
        /*07d8*/ 	.word	0x000000ff
        /*07dc*/ 	.word	0x00000000
        /*07e0*/ 	.short	0x010a
        /*07e2*/ 	.byte	0x05
	.zero		1


	//   ....[108]....
        /*07e4*/ 	.word	0x00004a40
        /*07e8*/ 	.word	0x000000ff
        /*07ec*/ 	.word	0x00000000
        /*07f0*/ 	.short	0x010a
        /*07f2*/ 	.byte	0x05
	.zero		1


	//   ....[109]....
        /*07f4*/ 	.word	0x00004ae0
        /*07f8*/ 	.word	0x00000000
        /*07fc*/ 	.word	0x00000000
        /*0800*/ 	.short	0x010a
        /*0802*/ 	.byte	0xff
	.zero		1


	//   ....[110]....
        /*0804*/ 	.word	0x00004b20
        /*0808*/ 	.word	0x00000000
        /*080c*/ 	.word	0x00000000
        /*0810*/ 	.short	0x010a
        /*0812*/ 	.byte	0xff
	.zero		1


	//   ....[111]....
        /*0814*/ 	.word	0x00004b90
        /*0818*/ 	.word	0x000000ff
        /*081c*/ 	.word	0x00000000
        /*0820*/ 	.short	0x0101
        /*0822*/ 	.byte	0x04
	.zero		1


	//   ....[112]....
        /*0824*/ 	.word	0x00004bd0
        /*0828*/ 	.word	0x000000ff
        /*082c*/ 	.word	0x000001d0
        /*0830*/ 	.short	0x010a
        /*0832*/ 	.byte	0x11
	.zero		1


	//   ....[113]....
        /*0834*/ 	.word	0x00004c20
        /*0838*/ 	.word	0x000000ff
        /*083c*/ 	.word	0x00000000
        /*0840*/ 	.short	0x0101
        /*0842*/ 	.byte	0x04
	.zero		1


	//   ....[114]....
        /*0844*/ 	.word	0x000050c0
        /*0848*/ 	.word	0x0000000c
        /*084c*/ 	.word	0x00000150
        /*0850*/ 	.short	0x010a
        /*0852*/ 	.byte	0xff
	.zero		1


	//   ....[115]....
        /*0854*/ 	.word	0x00005230
        /*0858*/ 	.word	0x00000000
        /*085c*/ 	.word	0x00000000
        /*0860*/ 	.short	0x0101
        /*0862*/ 	.byte	0xff
	.zero		1


	//   ....[116]....
        /*0864*/ 	.word	0x000056c0
        /*0868*/ 	.word	0x000000ff
        /*086c*/ 	.word	0x00000148
        /*0870*/ 	.short	0x010a
        /*0872*/ 	.byte	0x15
	.zero		1


	//   ....[117]....
        /*0874*/ 	.word	0x00005840
        /*0878*/ 	.word	0x000000ff
        /*087c*/ 	.word	0x00000120
        /*0880*/ 	.short	0x010a
        /*0882*/ 	.byte	0x15
	.zero		1


	//   ....[118]....
        /*0884*/ 	.word	0x00005a40
        /*0888*/ 	.word	0x000000ff
        /*088c*/ 	.word	0x00000100
        /*0890*/ 	.short	0x010b
        /*0892*/ 	.byte	0x15
	.zero		1


	//   ....[119]....
        /*0894*/ 	.word	0x00005a50
        /*0898*/ 	.word	0x000000ff
        /*089c*/ 	.word	0x00000000
        /*08a0*/ 	.short	0x0101
        /*08a2*/ 	.byte	0x06
	.zero		1


	//   ....[120]....
        /*08a4*/ 	.word	0x00005a60
        /*08a8*/ 	.word	0x000000ff
        /*08ac*/ 	.word	0x00000128
        /*08b0*/ 	.short	0x010a
        /*08b2*/ 	.byte	0x15
	.zero		1


	//   ....[121]....
        /*08b4*/ 	.word	0x00005c10
        /*08b8*/ 	.word	0x000000ff
        /*08bc*/ 	.word	0x00000108
        /*08c0*/ 	.short	0x010b
        /*08c2*/ 	.byte	0x15
	.zero		1


	//   ....[122]....
        /*08c4*/ 	.word	0x00005c20
        /*08c8*/ 	.word	0x000000ff
        /*08cc*/ 	.word	0x00000000
        /*08d0*/ 	.short	0x0101
        /*08d2*/ 	.byte	0x06
	.zero		1


	//   ....[123]....
        /*08d4*/ 	.word	0x00005c30
        /*08d8*/ 	.word	0x000000ff
        /*08dc*/ 	.word	0x00000130
        /*08e0*/ 	.short	0x010a
        /*08e2*/ 	.byte	0x15
	.zero		1


	//   ....[124]....
        /*08e4*/ 	.word	0x00005de0
        /*08e8*/ 	.word	0x000000ff
        /*08ec*/ 	.word	0x00000110
        /*08f0*/ 	.short	0x010b
        /*08f2*/ 	.byte	0x15
	.zero		1


	//   ....[125]....
        /*08f4*/ 	.word	0x00005df0
        /*08f8*/ 	.word	0x000000ff
        /*08fc*/ 	.word	0x00000000
        /*0900*/ 	.short	0x0101
        /*0902*/ 	.byte	0x06
	.zero		1


	//   ....[126]....
        /*0904*/ 	.word	0x00005e00
        /*0908*/ 	.word	0x000000ff
        /*090c*/ 	.word	0x00000138
        /*0910*/ 	.short	0x010a
        /*0912*/ 	.byte	0x15
	.zero		1


	//   ....[127]....
        /*0914*/ 	.word	0x00006040
        /*0918*/ 	.word	0x000000ff
        /*091c*/ 	.word	0x00000118
        /*0920*/ 	.short	0x010b
        /*0922*/ 	.byte	0x15
	.zero		1


	//   ....[128]....
        /*0924*/ 	.word	0x00006050
        /*0928*/ 	.word	0x000000ff
        /*092c*/ 	.word	0x00000000
        /*0930*/ 	.short	0x0101
        /*0932*/ 	.byte	0x25
	.zero		1


	//   ....[129]....
        /*0934*/ 	.word	0x00006090
        /*0938*/ 	.word	0x000000ff
        /*093c*/ 	.word	0x00000120
        /*0940*/ 	.short	0x010a
        /*0942*/ 	.byte	0x15
	.zero		1


	//   ....[130]....
        /*0944*/ 	.word	0x000060b0
        /*0948*/ 	.word	0x000000ff
        /*094c*/ 	.word	0x00000128
        /*0950*/ 	.short	0x010a
        /*0952*/ 	.byte	0x15
	.zero		1


	//   ....[131]....
        /*0954*/ 	.word	0x000060d0
        /*0958*/ 	.word	0x000000ff
        /*095c*/ 	.word	0x00000130
        /*0960*/ 	.short	0x010a
        /*0962*/ 	.byte	0x15
	.zero		1


	//   ....[132]....
        /*0964*/ 	.word	0x00006110
        /*0968*/ 	.word	0x00000000
        /*096c*/ 	.word	0x00000138
        /*0970*/ 	.short	0x010a
        /*0972*/ 	.byte	0xff
	.zero		1


	//   ....[133]....
        /*0974*/ 	.word	0x00006430
        /*0978*/ 	.word	0x00000003
        /*097c*/ 	.word	0x00000150
        /*0980*/ 	.short	0x010a
        /*0982*/ 	.byte	0xff
	.zero		1


	//   ....[134]....
        /*0984*/ 	.word	0x000065b0
        /*0988*/ 	.word	0x00000000
        /*098c*/ 	.word	0x00000000
        /*0990*/ 	.short	0x0101
        /*0992*/ 	.byte	0xff
	.zero		1


	//   ....[135]....
        /*0994*/ 	.word	0x00007060
        /*0998*/ 	.word	0x00000003
        /*099c*/ 	.word	0x00000100
        /*09a0*/ 	.short	0x010a
        /*09a2*/ 	.byte	0xff
	.zero		1


	//   ....[136]....
        /*09a4*/ 	.word	0x00007070
        /*09a8*/ 	.word	0x00000053
        /*09ac*/ 	.word	0x00000170
        /*09b0*/ 	.short	0x010a
        /*09b2*/ 	.byte	0xff
	.zero		1


	//   ....[137]....
        /*09b4*/ 	.word	0x000071e0
        /*09b8*/ 	.word	0x00000003
        /*09bc*/ 	.word	0x00000100
        /*09c0*/ 	.short	0x010a
        /*09c2*/ 	.byte	0xff
	.zero		1


	//   ....[138]....
        /*09c4*/ 	.word	0x00007300
        /*09c8*/ 	.word	0x00000000
        /*09cc*/ 	.word	0x00000000
        /*09d0*/ 	.short	0x0101
        /*09d2*/ 	.byte	0xff
	.zero		1


	//   ....[139]....
        /*09d4*/ 	.word	0x00007380
        /*09d8*/ 	.word	0x00000053
        /*09dc*/ 	.word	0x00000170
        /*09e0*/ 	.short	0x010a
        /*09e2*/ 	.byte	0xff
	.zero		1


	//   ....[140]....
        /*09e4*/ 	.word	0x00007f40
        /*09e8*/ 	.word	0x00000000
        /*09ec*/ 	.word	0x00000100
        /*09f0*/ 	.short	0x010a
        /*09f2*/ 	.byte	0xff
	.zero		1


	//   ....[141]....
        /*09f4*/ 	.word	0x00007ff0
        /*09f8*/ 	.word	0x00000000
        /*09fc*/ 	.word	0x00000100
        /*0a00*/ 	.short	0x010a
        /*0a02*/ 	.byte	0xff
	.zero		1


	//   ....[142]....
        /*0a04*/ 	.word	0x00008110
        /*0a08*/ 	.word	0x00000000
        /*0a0c*/ 	.word	0x00000000
        /*0a10*/ 	.short	0x0101
        /*0a12*/ 	.byte	0xff
	.zero		1


	//   ....[143]....
        /*0a14*/ 	.word	0x00008cc0
        /*0a18*/ 	.word	0x00000000
        /*0a1c*/ 	.word	0x00000100
        /*0a20*/ 	.short	0x010a
        /*0a22*/ 	.byte	0xff
	.zero		1


	//   ....[144]....
        /*0a24*/ 	.word	0x00008d70
        /*0a28*/ 	.word	0x00000000
        /*0a2c*/ 	.word	0x00000100
        /*0a30*/ 	.short	0x010a
        /*0a32*/ 	.byte	0xff
	.zero		1


	//   ....[145]....
        /*0a34*/ 	.word	0x00008ea0
        /*0a38*/ 	.word	0x00000000
        /*0a3c*/ 	.word	0x00000000
        /*0a40*/ 	.short	0x0101
        /*0a42*/ 	.byte	0xff
	.zero		1


	//   ....[146]....
        /*0a44*/ 	.word	0x00009a70
        /*0a48*/ 	.word	0x00000000
        /*0a4c*/ 	.word	0x00000100
        /*0a50*/ 	.short	0x010a
        /*0a52*/ 	.byte	0xff
	.zero		1


	//   ....[147]....
        /*0a54*/ 	.word	0x00009b20
        /*0a58*/ 	.word	0x00000000
        /*0a5c*/ 	.word	0x00000100
        /*0a60*/ 	.short	0x010a
        /*0a62*/ 	.byte	0xff
	.zero		1


	//   ....[148]....
        /*0a64*/ 	.word	0x00009c40
        /*0a68*/ 	.word	0x00000000
        /*0a6c*/ 	.word	0x00000000
        /*0a70*/ 	.short	0x0101
        /*0a72*/ 	.byte	0xff
	.zero		1


	//   ....[149]....
        /*0a74*/ 	.word	0x00009f00
        /*0a78*/ 	.word	0x00000053
        /*0a7c*/ 	.word	0x00000000
        /*0a80*/ 	.short	0x0101
        /*0a82*/ 	.byte	0xff
	.zero		1


	//   ....[150]....
        /*0a84*/ 	.word	0x0000a970
        /*0a88*/ 	.word	0x00000000
        /*0a8c*/ 	.word	0x000001c0
        /*0a90*/ 	.short	0x010a
        /*0a92*/ 	.byte	0xff
	.zero		1


	//   ....[151]....
        /*0a94*/ 	.word	0x0000a9d0
        /*0a98*/ 	.word	0x00000000
        /*0a9c*/ 	.word	0x00000080
        /*0aa0*/ 	.short	0x010a
        /*0aa2*/ 	.byte	0xff
	.zero		1


	//   ....[152]....
        /*0aa4*/ 	.word	0x0000aa30
        /*0aa8*/ 	.word	0x00000000
        /*0aac*/ 	.word	0x00000080
        /*0ab0*/ 	.short	0x010a
        /*0ab2*/ 	.byte	0xff
	.zero		1


	//   ....[153]....
        /*0ab4*/ 	.word	0x0000aa80
        /*0ab8*/ 	.word	0x00000003
        /*0abc*/ 	.word	0x00000150
        /*0ac0*/ 	.short	0x010a
        /*0ac2*/ 	.byte	0xff
	.zero		1


	//   ....[154]....
        /*0ac4*/ 	.word	0x0000aae0
        /*0ac8*/ 	.word	0x00000000
        /*0acc*/ 	.word	0x00000000
        /*0ad0*/ 	.short	0x010a
        /*0ad2*/ 	.byte	0xff
	.zero		1


	//   ....[155]....
        /*0ad4*/ 	.word	0x0000ab40
        /*0ad8*/ 	.word	0x00000000
        /*0adc*/ 	.word	0x00000000
        /*0ae0*/ 	.short	0x010a
        /*0ae2*/ 	.byte	0xff
	.zero		1


	//   ....[156]....
        /*0ae4*/ 	.word	0x0000aba0
        /*0ae8*/ 	.word	0x00000000
        /*0aec*/ 	.word	0x00000000
        /*0af0*/ 	.short	0x010a
        /*0af2*/ 	.byte	0xff
	.zero		1


	//   ....[157]....
        /*0af4*/ 	.word	0x0000ac00
        /*0af8*/ 	.word	0x00000000
        /*0afc*/ 	.word	0x00000000
        /*0b00*/ 	.short	0x010a
        /*0b02*/ 	.byte	0xff
	.zero		1


	//   ....[158]....
        /*0b04*/ 	.word	0x0000ac60
        /*0b08*/ 	.word	0x00000000
        /*0b0c*/ 	.word	0x00000000
        /*0b10*/ 	.short	0x010a
        /*0b12*/ 	.byte	0xff
	.zero		1


	//   ....[159]....
        /*0b14*/ 	.word	0x0000acc0
        /*0b18*/ 	.word	0x00000000
        /*0b1c*/ 	.word	0x00000000
        /*0b20*/ 	.short	0x010a
        /*0b22*/ 	.byte	0xff
	.zero		1


	//   ....[160]....
        /*0b24*/ 	.word	0x0000ad20
        /*0b28*/ 	.word	0x00000000
        /*0b2c*/ 	.word	0x00000000
        /*0b30*/ 	.short	0x010a
        /*0b32*/ 	.byte	0xff
	.zero		1


	//   ....[161]....
        /*0b34*/ 	.word	0x0000ad80
        /*0b38*/ 	.word	0x00000000
        /*0b3c*/ 	.word	0x00000000
        /*0b40*/ 	.short	0x010a
        /*0b42*/ 	.byte	0xff
	.zero		1


	//   ....[162]....
        /*0b44*/ 	.word	0x0000ade0
        /*0b48*/ 	.word	0x00000000
        /*0b4c*/ 	.word	0x00000000
        /*0b50*/ 	.short	0x010a
        /*0b52*/ 	.byte	0xff
	.zero		1


	//   ....[163]....
        /*0b54*/ 	.word	0x0000ae40
        /*0b58*/ 	.word	0x00000000
        /*0b5c*/ 	.word	0x00000000
        /*0b60*/ 	.short	0x010a
        /*0b62*/ 	.byte	0xff
	.zero		1


	//   ....[164]....
        /*0b64*/ 	.word	0x0000aea0
        /*0b68*/ 	.word	0x00000000
        /*0b6c*/ 	.word	0x00000000
        /*0b70*/ 	.short	0x010a
        /*0b72*/ 	.byte	0xff
	.zero		1


	//   ....[165]....
        /*0b74*/ 	.word	0x0000af00
        /*0b78*/ 	.word	0x00000000
        /*0b7c*/ 	.word	0x00000000
        /*0b80*/ 	.short	0x010a
        /*0b82*/ 	.byte	0xff
	.zero		1


	//   ....[166]....
        /*0b84*/ 	.word	0x0000af60
        /*0b88*/ 	.word	0x00000000
        /*0b8c*/ 	.word	0x00000000
        /*0b90*/ 	.short	0x010a
        /*0b92*/ 	.byte	0xff
	.zero		1


	//   ....[167]....
        /*0b94*/ 	.word	0x0000afc0
        /*0b98*/ 	.word	0x00000000
        /*0b9c*/ 	.word	0x00000000
        /*0ba0*/ 	.short	0x010a
        /*0ba2*/ 	.byte	0xff
	.zero		1


	//   ....[168]....
        /*0ba4*/ 	.word	0x0000b020
        /*0ba8*/ 	.word	0x00000000
        /*0bac*/ 	.word	0x00000000
        /*0bb0*/ 	.short	0x010a
        /*0bb2*/ 	.byte	0xff
	.zero		1


	//   ....[169]....
        /*0bb4*/ 	.word	0x0000b070
        /*0bb8*/ 	.word	0x00000002
        /*0bbc*/ 	.word	0x000001b0
        /*0bc0*/ 	.short	0x010a
        /*0bc2*/ 	.byte	0xff
	.zero		1


	//   ....[170]....
        /*0bc4*/ 	.word	0x0000b0d0
        /*0bc8*/ 	.word	0x00000002
        /*0bcc*/ 	.word	0x00000160
        /*0bd0*/ 	.short	0x010a
        /*0bd2*/ 	.byte	0xff
	.zero		1


	//   ....[171]....
        /*0bd4*/ 	.word	0x0000b120
        /*0bd8*/ 	.word	0x00000002
        /*0bdc*/ 	.word	0x00000150
        /*0be0*/ 	.short	0x010a
        /*0be2*/ 	.byte	0xff
	.zero		1


	//   ....[172]....
        /*0be4*/ 	.word	0x0000b180
        /*0be8*/ 	.word	0x00000000
        /*0bec*/ 	.word	0x00000160
        /*0bf0*/ 	.short	0x010a
        /*0bf2*/ 	.byte	0xff
	.zero		1


	//   ....[173]....
        /*0bf4*/ 	.word	0x0000b1e0
        /*0bf8*/ 	.word	0x00000005
        /*0bfc*/ 	.word	0x00000008
        /*0c00*/ 	.short	0x010a
        /*0c02*/ 	.byte	0xff
	.zero		1


	//   ....[174]....
        /*0c04*/ 	.word	0x0000b2c0
        /*0c08*/ 	.word	0x00000000
        /*0c0c*/ 	.word	0x00000008
        /*0c10*/ 	.short	0x010a
        /*0c12*/ 	.byte	0xff
	.zero		1


	//   ....[175]....
        /*0c14*/ 	.word	0x0000b310
        /*0c18*/ 	.word	0x00000000
        /*0c1c*/ 	.word	0x00000150
        /*0c20*/ 	.short	0x010a
        /*0c22*/ 	.byte	0xff
	.zero		1


	//   ....[176]....
        /*0c24*/ 	.word	0x0000b370
        /*0c28*/ 	.word	0x00000000
        /*0c2c*/ 	.word	0x00000190
        /*0c30*/ 	.short	0x010a
        /*0c32*/ 	.byte	0xff
	.zero		1


	//   ....[177]....
        /*0c34*/ 	.word	0x0000b3d0
        /*0c38*/ 	.word	0x00000000
        /*0c3c*/ 	.word	0x00000000
        /*0c40*/ 	.short	0x010a
        /*0c42*/ 	.byte	0xff
	.zero		1


	//   ....[178]....
        /*0c44*/ 	.word	0x0000b430
        /*0c48*/ 	.word	0x00000000
        /*0c4c*/ 	.word	0x00000000
        /*0c50*/ 	.short	0x010a
        /*0c52*/ 	.byte	0xff
	.zero		1


	//   ....[179]....
        /*0c54*/ 	.word	0x0000b490
        /*0c58*/ 	.word	0x00000000
        /*0c5c*/ 	.word	0x00000000
        /*0c60*/ 	.short	0x010a
        /*0c62*/ 	.byte	0xff
	.zero		1


	//   ....[180]....
        /*0c64*/ 	.word	0x0000b4f0
        /*0c68*/ 	.word	0x00000000
        /*0c6c*/ 	.word	0x00000000
        /*0c70*/ 	.short	0x010a
        /*0c72*/ 	.byte	0xff
	.zero		1


	//   ....[181]....
        /*0c74*/ 	.word	0x0000b550
        /*0c78*/ 	.word	0x00000000
        /*0c7c*/ 	.word	0x000001d0
        /*0c80*/ 	.short	0x010a
        /*0c82*/ 	.byte	0xff
	.zero		1


	//   ....[182]....
        /*0c84*/ 	.word	0x0000b5a0
        /*0c88*/ 	.word	0x0000000c
        /*0c8c*/ 	.word	0x00000150
        /*0c90*/ 	.short	0x010a
        /*0c92*/ 	.byte	0xff
	.zero		1


	//   ....[183]....
        /*0c94*/ 	.word	0x0000b600
        /*0c98*/ 	.word	0x00000000
        /*0c9c*/ 	.word	0x00000148
        /*0ca0*/ 	.short	0x010a
        /*0ca2*/ 	.byte	0xff
	.zero		1


	//   ....[184]....
        /*0ca4*/ 	.word	0x0000b660
        /*0ca8*/ 	.word	0x00000000
        /*0cac*/ 	.word	0x00000120
        /*0cb0*/ 	.short	0x010a
        /*0cb2*/ 	.byte	0xff
	.zero		1


	//   ....[185]....
        /*0cb4*/ 	.word	0x0000b6c0
        /*0cb8*/ 	.word	0x00000000
        /*0cbc*/ 	.word	0x00000128
        /*0cc0*/ 	.short	0x010a
        /*0cc2*/ 	.byte	0xff
	.zero		1


	//   ....[186]....
        /*0cc4*/ 	.word	0x0000b720
        /*0cc8*/ 	.word	0x00000000
        /*0ccc*/ 	.word	0x00000130
        /*0cd0*/ 	.short	0x010a
        /*0cd2*/ 	.byte	0xff
	.zero		1


	//   ....[187]....
        /*0cd4*/ 	.word	0x0000b780
        /*0cd8*/ 	.word	0x00000000
        /*0cdc*/ 	.word	0x00000138
        /*0ce0*/ 	.short	0x010a
        /*0ce2*/ 	.byte	0xff
	.zero		1


	//   ....[188]....
        /*0ce4*/ 	.word	0x0000b7e0
        /*0ce8*/ 	.word	0x00000000
        /*0cec*/ 	.word	0x00000120
        /*0cf0*/ 	.short	0x010a
        /*0cf2*/ 	.byte	0xff
	.zero		1


	//   ....[189]....
        /*0cf4*/ 	.word	0x0000b840
        /*0cf8*/ 	.word	0x00000000
        /*0cfc*/ 	.word	0x00000128
        /*0d00*/ 	.short	0x010a
        /*0d02*/ 	.byte	0xff
	.zero		1


	//   ....[190]....
        /*0d04*/ 	.word	0x0000b8a0
        /*0d08*/ 	.word	0x00000000
        /*0d0c*/ 	.word	0x00000130
        /*0d10*/ 	.short	0x010a
        /*0d12*/ 	.byte	0xff
	.zero		1


	//   ....[191]....
        /*0d14*/ 	.word	0x0000b8f0
        /*0d18*/ 	.word	0x00000003
        /*0d1c*/ 	.word	0x00000150
        /*0d20*/ 	.short	0x010a
        /*0d22*/ 	.byte	0xff
	.zero		1


	//   ....[192]....
        /*0d24*/ 	.word	0x0000b940
        /*0d28*/ 	.word	0x00000003
        /*0d2c*/ 	.word	0x00000100
        /*0d30*/ 	.short	0x010a
        /*0d32*/ 	.byte	0xff
	.zero		1


	//   ....[193]....
        /*0d34*/ 	.word	0x0000b990
        /*0d38*/ 	.word	0x00000053
        /*0d3c*/ 	.word	0x00000170
        /*0d40*/ 	.short	0x010a
        /*0d42*/ 	.byte	0xff
	.zero		1


	//   ....[194]....
        /*0d44*/ 	.word	0x0000b9e0
        /*0d48*/ 	.word	0x00000000
        /*0d4c*/ 	.word	0x00000100
        /*0d50*/ 	.short	0x010a
        /*0d52*/ 	.byte	0xff
	.zero		1


	//   ....[195]....
        /*0d54*/ 	.word	0x0000ba30
        /*0d58*/ 	.word	0x00000000
        /*0d5c*/ 	.word	0x00000100
        /*0d60*/ 	.short	0x010a
        /*0d62*/ 	.byte	0xff
	.zero		1


	//   ....[196]....
        /*0d64*/ 	.word	0x0000ba80
        /*0d68*/ 	.word	0x00000000
        /*0d6c*/ 	.word	0x00000100
        /*0d70*/ 	.short	0x010a
        /*0d72*/ 	.byte	0xff
	.zero		1


	//----- nvinfo : EIATTR_NUM_MBARRIERS
	.align		4
.L_48:
        /*0d74*/ 	.byte	0x03, 0x38
        /*0d76*/ 	.short	0x003b


	//----- nvinfo : EIATTR_EXIT_INSTR_OFFSETS
	.align		4
        /*0d78*/ 	.byte	0x04, 0x1c
        /*0d7a*/ 	.short	(.L_50 - .L_49)


	//   ....[0]....
.L_49:
        /*0d7c*/ 	.word	0x00003660


	//   ....[1]....
        /*0d80*/ 	.word	0x00003b50


	//   ....[2]....
        /*0d84*/ 	.word	0x00003bb0


	//   ....[3]....
        /*0d88*/ 	.word	0x00004e50


	//   ....[4]....
        /*0d8c*/ 	.word	0x00006140


	//   ....[5]....
        /*0d90*/ 	.word	0x00006180


	//   ....[6]....
        /*0d94*/ 	.word	0x0000a960


	//----- nvinfo : EIATTR_MAX_THREADS
	.align		4
.L_50:
        /*0d98*/ 	.byte	0x04, 0x05
        /*0d9a*/ 	.short	(.L_52 - .L_51)
.L_51:
        /*0d9c*/ 	.word	0x00000100
        /*0da0*/ 	.word	0x00000001
        /*0da4*/ 	.word	0x00000001


	//----- nvinfo : EIATTR_CRS_STACK_SIZE
	.align		4
.L_52:
        /*0da8*/ 	.byte	0x04, 0x1e
        /*0daa*/ 	.short	(.L_54 - .L_53)
.L_53:
        /*0dac*/ 	.word	0x00000000


	//----- nvinfo : EIATTR_CBANK_PARAM_SIZE
	.align		4
.L_54:
        /*0db0*/ 	.byte	0x03, 0x19
        /*0db2*/ 	.short	0x0800


	//----- nvinfo : EIATTR_PARAM_CBANK
	.align		4
        /*0db4*/ 	.byte	0x04, 0x0a
        /*0db6*/ 	.short	(.L_56 - .L_55)
	.align		4
.L_55:
        /*0db8*/ 	.word	index@(.nv.constant0._ZN7cutlass13device_kernelINS_4gemm6kernel13GemmUniversalIN4cute5tupleIJiiiiEEENS1_10collective13CollectiveMmaINS1_35MainloopSm100TmaUmmaWarpSpecializedILi16ELi2ELi4ENS5_IJNS4_1CILi4EEESB_NSA_ILi1EEEEEEEENS5_IJNSA_ILi128EEENSA_ILi256EEENSA_ILi64EEEEEEaNS5_IJlSC_lEEEaSJ_NS4_8TiledMMAINS4_8MMA_AtomIJNS4_21SM100_MMA_S8_2x1SM_SSIaaiLi128ELi256ELNS4_4UMMA5MajorE0ELSO_0ELNSN_8SaturateE0EEEEEENS4_6LayoutINS5_IJSC_SC_SC_EEENS5_IJNSA_ILi0EEESU_SU_EEEEENS5_IJNS4_10UnderscoreESX_SX_EEEEENS4_28SM100_TMA_2SM_LOAD_MULTICASTENS4_14ComposedLayoutINS4_7SwizzleILi2ELi4ELi3EEENS4_18smem_ptr_flag_bitsILi8EEENSS_INS5_IJNSA_ILi8EEESH_EEENS5_IJSH_SC_EEEEEEEvNS4_8identityES10_S1A_vS1B_EENS_8epilogue10collective18CollectiveEpilogueINS1D_23Sm100TmaWarpSpecializedILi4ELi2ELi32ELb0ELb0EEEJNS5_IJSH_SG_SH_EEENS5_IJNSS_ISH_SC_EENSS_INS5_IJNSA_ILi32EEENSA_ILi2EEEEEENS5_IJSC_SF_EEEEEEEEaSJ_aSJ_NS1D_6fusion15FusionCallbacksIS1H_NS1Q_17LinearCombinationIaiaiLNS_15FloatRoundStyleE2EEES1I_S1P_JEEENS4_5SM1004TMEM4LOAD26SM100_TMEM_LOAD_32dp32b32xENS4_13SM90_TMA_LOADENS11_INS12_ILi1ELi4ELi3EEES15_NSS_INS5_IJS16_S1K_EEENS5_IJS1K_SC_EEEEEEENS4_39AutoVectorizingCopyWithAssumedAlignmentILi128EEENS4_14SM90_TMA_STOREES25_S27_S27_EEEvvEEEEvNT_6ParamsE)
        /*0dbc*/ 	.short	0x0380
        /*0dbe*/ 	.short	0x0800


	//----- nvinfo : EIATTR_SW_WAR
	.align		4
.L_56:
        /*0dc0*/ 	.byte	0x04, 0x36
        /*0dc2*/ 	.short	(.L_58 - .L_57)
.L_57:
        /*0dc4*/ 	.word	0x00000008
.L_58:


//--------------------- .nv.callgraph             --------------------------
	.section	.nv.callgraph,"",@"SHT_CUDA_CALLGRAPH"
	.align	4
	.sectionentsize	8
	.align		4
        /*0000*/ 	.word	0x00000000
	.align		4
        /*0004*/ 	.word	0xffffffff
	.align		4
        /*0008*/ 	.word	index@(_ZN7cutlass13device_kernelINS_4gemm6kernel13GemmUniversalIN4cute5tupleIJiiiiEEENS1_10collective13CollectiveMmaINS1_35MainloopSm100TmaUmmaWarpSpecializedILi16ELi2ELi4ENS5_IJNS4_1CILi4EEESB_NSA_ILi1EEEEEEEENS5_IJNSA_ILi128EEENSA_ILi256EEENSA_ILi64EEEEEEaNS5_IJlSC_lEEEaSJ_NS4_8TiledMMAINS4_8MMA_AtomIJNS4_21SM100_MMA_S8_2x1SM_SSIaaiLi128ELi256ELNS4_4UMMA5MajorE0ELSO_0ELNSN_8SaturateE0EEEEEENS4_6LayoutINS5_IJSC_SC_SC_EEENS5_IJNSA_ILi0EEESU_SU_EEEEENS5_IJNS4_10UnderscoreESX_SX_EEEEENS4_28SM100_TMA_2SM_LOAD_MULTICASTENS4_14ComposedLayoutINS4_7SwizzleILi2ELi4ELi3EEENS4_18smem_ptr_flag_bitsILi8EEENSS_INS5_IJNSA_ILi8EEESH_EEENS5_IJSH_SC_EEEEEEEvNS4_8identityES10_S1A_vS1B_EENS_8epilogue10collective18CollectiveEpilogueINS1D_23Sm100TmaWarpSpecializedILi4ELi2ELi32ELb0ELb0EEEJNS5_IJSH_SG_SH_EEENS5_IJNSS_ISH_SC_EENSS_INS5_IJNSA_ILi32EEENSA_ILi2EEEEEENS5_IJSC_SF_EEEEEEEEaSJ_aSJ_NS1D_6fusion15FusionCallbacksIS1H_NS1Q_17LinearCombinationIaiaiLNS_15FloatRoundStyleE2EEES1I_S1P_JEEENS4_5SM1004TMEM4LOAD26SM100_TMEM_LOAD_32dp32b32xENS4_13SM90_TMA_LOADENS11_INS12_ILi1ELi4ELi3EEES15_NSS_INS5_IJS16_S1K_EEENS5_IJS1K_SC_EEEEEEENS4_39AutoVectorizingCopyWithAssumedAlignmentILi128EEENS4_14SM90_TMA_STOREES25_S27_S27_EEEvvEEEEvNT_6ParamsE)
	.align		4
        /*000c*/ 	.word	index@(__assertfail)
	.align		4
        /*0010*/ 	.word	0x00000000
	.align		4
        /*0014*/ 	.word	0xfffffffe
	.align		4
        /*0018*/ 	.word	0x00000000
	.align		4
        /*001c*/ 	.word	0xfffffffd
	.align		4
        /*0020*/ 	.word	0x00000000
	.align		4
        /*0024*/ 	.word	0xfffffffc


//--------------------- .nv.constant4             --------------------------
	.section	.nv.constant4,"a",@progbits
	.align	8
	.align		8
.nv.constant4:
        /*0000*/ 	.dword	__assertfail
	.align		8
        /*0008*/ 	.dword	__unnamed_1
	.align		8
        /*0010*/ 	.dword	__unnamed_2
	.align		8
        /*0018*/ 	.dword	__unnamed_3
	.align		8
        /*0020*/ 	.dword	_ZN40_INTERNAL_82680663_4_k_cu_21ab3d47_288994cuda3std3__45__cpo5beginE
	.align		8
        /*0028*/ 	.dword	_ZN40_INTERNAL_82680663_4_k_cu_21ab3d47_288994cuda3std3__45__cpo3endE
	.align		8
        /*0030*/ 	.dword	_ZN40_INTERNAL_82680663_4_k_cu_21ab3d47_288994cuda3std3__45__cpo6cbeginE
	.align		8
        /*0038*/ 	.dword	_ZN40_INTERNAL_82680663_4_k_cu_21ab3d47_288994cuda3std3__45__cpo4cendE
	.align		8
        /*0040*/ 	.dword	_ZN40_INTERNAL_82680663_4_k_cu_21ab3d47_288994cuda3std3__442_GLOBAL__N__82680663_4_k_cu_21ab3d47_288996ignoreE
	.align		8
        /*0048*/ 	.dword	_ZN40_INTERNAL_82680663_4_k_cu_21ab3d47_288994cuda3std3__419piecewise_constructE
	.align		8
        /*0050*/ 	.dword	_ZN40_INTERNAL_82680663_4_k_cu_21ab3d47_288994cuda3std3__48in_placeE
	.align		8
        /*0058*/ 	.dword	_ZN40_INTERNAL_82680663_4_k_cu_21ab3d47_288994cuda3std6ranges3__45__cpo4swapE
	.align		8
        /*0060*/ 	.dword	_ZN40_INTERNAL_82680663_4_k_cu_21ab3d47_288994cuda3std6ranges3__45__cpo9iter_moveE
	.align		8
        /*0068*/ 	.dword	_ZN40_INTERNAL_82680663_4_k_cu_21ab3d47_288994cute7productE
	.align		8
        /*0070*/ 	.dword	_ZN40_INTERNAL_82680663_4_k_cu_21ab3d47_288994cute1_E
	.align		8
        /*0078*/ 	.dword	$str$25
	.align		8
        /*0080*/ 	.dword	$str$26
	.align		8
        /*0088*/ 	.dword	$str$27
	.align		8
        /*0090*/ 	.dword	$str$28


//--------------------- .text._ZN7cutlass13device_kernelINS_4gemm6kernel13GemmUniversalIN4cute5tupleIJiiiiEEENS1_10collective13CollectiveMmaINS1_35MainloopSm100TmaUmmaWarpSpecializedILi16ELi2ELi4ENS5_IJNS4_1CILi4EEESB_NSA_ILi1EEEEEEEENS5_IJNSA_ILi128EEENSA_ILi256EEENSA_ILi64EEEEEEaNS5_IJlSC_lEEEaSJ_NS4_8TiledMMAINS4_8MMA_AtomIJNS4_21SM100_MMA_S8_2x1SM_SSIaaiLi128ELi256ELNS4_4UMMA5MajorE0ELSO_0ELNSN_8SaturateE0EEEEEENS4_6LayoutINS5_IJSC_SC_SC_EEENS5_IJNSA_ILi0EEESU_SU_EEEEENS5_IJNS4_10UnderscoreESX_SX_EEEEENS4_28SM100_TMA_2SM_LOAD_MULTICASTENS4_14ComposedLayoutINS4_7SwizzleILi2ELi4ELi3EEENS4_18smem_ptr_flag_bitsILi8EEENSS_INS5_IJNSA_ILi8EEESH_EEENS5_IJSH_SC_EEEEEEEvNS4_8identityES10_S1A_vS1B_EENS_8epilogue10collective18CollectiveEpilogueINS1D_23Sm100TmaWarpSpecializedILi4ELi2ELi32ELb0ELb0EEEJNS5_IJSH_SG_SH_EEENS5_IJNSS_ISH_SC_EENSS_INS5_IJNSA_ILi32EEENSA_ILi2EEEEEENS5_IJSC_SF_EEEEEEEEaSJ_aSJ_NS1D_6fusion15FusionCallbacksIS1H_NS1Q_17LinearCombinationIaiaiLNS_15FloatRoundStyleE2EEES1I_S1P_JEEENS4_5SM1004TMEM4LOAD26SM100_TMEM_LOAD_32dp32b32xENS4_13SM90_TMA_LOADENS11_INS12_ILi1ELi4ELi3EEES15_NSS_INS5_IJS16_S1K_EEENS5_IJS1K_SC_EEEEEEENS4_39AutoVectorizingCopyWithAssumedAlignmentILi128EEENS4_14SM90_TMA_STOREES25_S27_S27_EEEvvEEEEvNT_6ParamsE --------------------------
	.section	.text._ZN7cutlass13device_kernelINS_4gemm6kernel13GemmUniversalIN4cute5tupleIJiiiiEEENS1_10collective13CollectiveMmaINS1_35MainloopSm100TmaUmmaWarpSpecializedILi16ELi2ELi4ENS5_IJNS4_1CILi4EEESB_NSA_ILi1EEEEEEEENS5_IJNSA_ILi128EEENSA_ILi256EEENSA_ILi64EEEEEEaNS5_IJlSC_lEEEaSJ_NS4_8TiledMMAINS4_8MMA_AtomIJNS4_21SM100_MMA_S8_2x1SM_SSIaaiLi128ELi256ELNS4_4UMMA5MajorE0ELSO_0ELNSN_8SaturateE0EEEEEENS4_6LayoutINS5_IJSC_SC_SC_EEENS5_IJNSA_ILi0EEESU_SU_EEEEENS5_IJNS4_10UnderscoreESX_SX_EEEEENS4_28SM100_TMA_2SM_LOAD_MULTICASTENS4_14ComposedLayoutINS4_7SwizzleILi2ELi4ELi3EEENS4_18smem_ptr_flag_bitsILi8EEENSS_INS5_IJNSA_ILi8EEESH_EEENS5_IJSH_SC_EEEEEEEvNS4_8identityES10_S1A_vS1B_EENS_8epilogue10collective18CollectiveEpilogueINS1D_23Sm100TmaWarpSpecializedILi4ELi2ELi32ELb0ELb0EEEJNS5_IJSH_SG_SH_EEENS5_IJNSS_ISH_SC_EENSS_INS5_IJNSA_ILi32EEENSA_ILi2EEEEEENS5_IJSC_SF_EEEEEEEEaSJ_aSJ_NS1D_6fusion15FusionCallbacksIS1H_NS1Q_17LinearCombinationIaiaiLNS_15FloatRoundStyleE2EEES1I_S1P_JEEENS4_5SM1004TMEM4LOAD26SM100_TMEM_LOAD_32dp32b32xENS4_13SM90_TMA_LOADENS11_INS12_ILi1ELi4ELi3EEES15_NSS_INS5_IJS16_S1K_EEENS5_IJS1K_SC_EEEEEEENS4_39AutoVectorizingCopyWithAssumedAlignmentILi128EEENS4_14SM90_TMA_STOREES25_S27_S27_EEEvvEEEEvNT_6ParamsE,"ax",@progbits
	.align	128
.text._ZN7cutlass13device_kernelINS_4gemm6kernel13GemmUniversalIN4cute5tupleIJiiiiEEENS1_10collective13CollectiveMmaINS1_35MainloopSm100TmaUmmaWarpSpecializedILi16ELi2ELi4ENS5_IJNS4_1CILi4EEESB_NSA_ILi1EEEEEEEENS5_IJNSA_ILi128EEENSA_ILi256EEENSA_ILi64EEEEEEaNS5_IJlSC_lEEEaSJ_NS4_8TiledMMAINS4_8MMA_AtomIJNS4_21SM100_MMA_S8_2x1SM_SSIaaiLi128ELi256ELNS4_4UMMA5MajorE0ELSO_0ELNSN_8SaturateE0EEEEEENS4_6LayoutINS5_IJSC_SC_SC_EEENS5_IJNSA_ILi0EEESU_SU_EEEEENS5_IJNS4_10UnderscoreESX_SX_EEEEENS4_28SM100_TMA_2SM_LOAD_MULTICASTENS4_14ComposedLayoutINS4_7SwizzleILi2ELi4ELi3EEENS4_18smem_ptr_flag_bitsILi8EEENSS_INS5_IJNSA_ILi8EEESH_EEENS5_IJSH_SC_EEEEEEEvNS4_8identityES10_S1A_vS1B_EENS_8epilogue10collective18CollectiveEpilogueINS1D_23Sm100TmaWarpSpecializedILi4ELi2ELi32ELb0ELb0EEEJNS5_IJSH_SG_SH_EEENS5_IJNSS_ISH_SC_EENSS_INS5_IJNSA_ILi32EEENSA_ILi2EEEEEENS5_IJSC_SF_EEEEEEEEaSJ_aSJ_NS1D_6fusion15FusionCallbacksIS1H_NS1Q_17LinearCombinationIaiaiLNS_15FloatRoundStyleE2EEES1I_S1P_JEEENS4_5SM1004TMEM4LOAD26SM100_TMEM_LOAD_32dp32b32xENS4_13SM90_TMA_LOADENS11_INS12_ILi1ELi4ELi3EEES15_NSS_INS5_IJS16_S1K_EEENS5_IJS1K_SC_EEEEEEENS4_39AutoVectorizingCopyWithAssumedAlignmentILi128EEENS4_14SM90_TMA_STOREES25_S27_S27_EEEvvEEEEvNT_6ParamsE:
        .type           _ZN7cutlass13device_kernelINS_4gemm6kernel13GemmUniversalIN4cute5tupleIJiiiiEEENS1_10collective13CollectiveMmaINS1_35MainloopSm100TmaUmmaWarpSpecializedILi16ELi2ELi4ENS5_IJNS4_1CILi4EEESB_NSA_ILi1EEEEEEEENS5_IJNSA_ILi128EEENSA_ILi256EEENSA_ILi64EEEEEEaNS5_IJlSC_lEEEaSJ_NS4_8TiledMMAINS4_8MMA_AtomIJNS4_21SM100_MMA_S8_2x1SM_SSIaaiLi128ELi256ELNS4_4UMMA5MajorE0ELSO_0ELNSN_8SaturateE0EEEEEENS4_6LayoutINS5_IJSC_SC_SC_EEENS5_IJNSA_ILi0EEESU_SU_EEEEENS5_IJNS4_10UnderscoreESX_SX_EEEEENS4_28SM100_TMA_2SM_LOAD_MULTICASTENS4_14ComposedLayoutINS4_7SwizzleILi2ELi4ELi3EEENS4_18smem_ptr_flag_bitsILi8EEENSS_INS5_IJNSA_ILi8EEESH_EEENS5_IJSH_SC_EEEEEEEvNS4_8identityES10_S1A_vS1B_EENS_8epilogue10collective18CollectiveEpilogueINS1D_23Sm100TmaWarpSpecializedILi4ELi2ELi32ELb0ELb0EEEJNS5_IJSH_SG_SH_EEENS5_IJNSS_ISH_SC_EENSS_INS5_IJNSA_ILi32EEENSA_ILi2EEEEEENS5_IJSC_SF_EEEEEEEEaSJ_aSJ_NS1D_6fusion15FusionCallbacksIS1H_NS1Q_17LinearCombinationIaiaiLNS_15FloatRoundStyleE2EEES1I_S1P_JEEENS4_5SM1004TMEM4LOAD26SM100_TMEM_LOAD_32dp32b32xENS4_13SM90_TMA_LOADENS11_INS12_ILi1ELi4ELi3EEES15_NSS_INS5_IJS16_S1K_EEENS5_IJS1K_SC_EEEEEEENS4_39AutoVectorizingCopyWithAssumedAlignmentILi128EEENS4_14SM90_TMA_STOREES25_S27_S27_EEEvvEEEEvNT_6ParamsE,@function
        .size           _ZN7cutlass13device_kernelINS_4gemm6kernel13GemmUniversalIN4cute5tupleIJiiiiEEENS1_10collective13CollectiveMmaINS1_35MainloopSm100TmaUmmaWarpSpecializedILi16ELi2ELi4ENS5_IJNS4_1CILi4EEESB_NSA_ILi1EEEEEEEENS5_IJNSA_ILi128EEENSA_ILi256EEENSA_ILi64EEEEEEaNS5_IJlSC_lEEEaSJ_NS4_8TiledMMAINS4_8MMA_AtomIJNS4_21SM100_MMA_S8_2x1SM_SSIaaiLi128ELi256ELNS4_4UMMA5MajorE0ELSO_0ELNSN_8SaturateE0EEEEEENS4_6LayoutINS5_IJSC_SC_SC_EEENS5_IJNSA_ILi0EEESU_SU_EEEEENS5_IJNS4_10UnderscoreESX_SX_EEEEENS4_28SM100_TMA_2SM_LOAD_MULTICASTENS4_14ComposedLayoutINS4_7SwizzleILi2ELi4ELi3EEENS4_18smem_ptr_flag_bitsILi8EEENSS_INS5_IJNSA_ILi8EEESH_EEENS5_IJSH_SC_EEEEEEEvNS4_8identityES10_S1A_vS1B_EENS_8epilogue10collective18CollectiveEpilogueINS1D_23Sm100TmaWarpSpecializedILi4ELi2ELi32ELb0ELb0EEEJNS5_IJSH_SG_SH_EEENS5_IJNSS_ISH_SC_EENSS_INS5_IJNSA_ILi32EEENSA_ILi2EEEEEENS5_IJSC_SF_EEEEEEEEaSJ_aSJ_NS1D_6fusion15FusionCallbacksIS1H_NS1Q_17LinearCombinationIaiaiLNS_15FloatRoundStyleE2EEES1I_S1P_JEEENS4_5SM1004TMEM4LOAD26SM100_TMEM_LOAD_32dp32b32xENS4_13SM90_TMA_LOADENS11_INS12_ILi1ELi4ELi3EEES15_NSS_INS5_IJS16_S1K_EEENS5_IJS1K_SC_EEEEEEENS4_39AutoVectorizingCopyWithAssumedAlignmentILi128EEENS4_14SM90_TMA_STOREES25_S27_S27_EEEvvEEEEvNT_6ParamsE,(.L_x_228 - _ZN7cutlass13device_kernelINS_4gemm6kernel13GemmUniversalIN4cute5tupleIJiiiiEEENS1_10collective13CollectiveMmaINS1_35MainloopSm100TmaUmmaWarpSpecializedILi16ELi2ELi4ENS5_IJNS4_1CILi4EEESB_NSA_ILi1EEEEEEEENS5_IJNSA_ILi128EEENSA_ILi256EEENSA_ILi64EEEEEEaNS5_IJlSC_lEEEaSJ_NS4_8TiledMMAINS4_8MMA_AtomIJNS4_21SM100_MMA_S8_2x1SM_SSIaaiLi128ELi256ELNS4_4UMMA5MajorE0ELSO_0ELNSN_8SaturateE0EEEEEENS4_6LayoutINS5_IJSC_SC_SC_EEENS5_IJNSA_ILi0EEESU_SU_EEEEENS5_IJNS4_10UnderscoreESX_SX_EEEEENS4_28SM100_TMA_2SM_LOAD_MULTICASTENS4_14ComposedLayoutINS4_7SwizzleILi2ELi4ELi3EEENS4_18smem_ptr_flag_bitsILi8EEENSS_INS5_IJNSA_ILi8EEESH_EEENS5_IJSH_SC_EEEEEEEvNS4_8identityES10_S1A_vS1B_EENS_8epilogue10collective18CollectiveEpilogueINS1D_23Sm100TmaWarpSpecializedILi4ELi2ELi32ELb0ELb0EEEJNS5_IJSH_SG_SH_EEENS5_IJNSS_ISH_SC_EENSS_INS5_IJNSA_ILi32EEENSA_ILi2EEEEEENS5_IJSC_SF_EEEEEEEEaSJ_aSJ_NS1D_6fusion15FusionCallbacksIS1H_NS1Q_17LinearCombinationIaiaiLNS_15FloatRoundStyleE2EEES1I_S1P_JEEENS4_5SM1004TMEM4LOAD26SM100_TMEM_LOAD_32dp32b32xENS4_13SM90_TMA_LOADENS11_INS12_ILi1ELi4ELi3EEES15_NSS_INS5_IJS16_S1K_EEENS5_IJS1K_SC_EEEEEEENS4_39AutoVectorizingCopyWithAssumedAlignmentILi128EEENS4_14SM90_TMA_STOREES25_S27_S27_EEEvvEEEEvNT_6ParamsE)
        .other          _ZN7cutlass13device_kernelINS_4gemm6kernel13GemmUniversalIN4cute5tupleIJiiiiEEENS1_10collective13CollectiveMmaINS1_35MainloopSm100TmaUmmaWarpSpecializedILi16ELi2ELi4ENS5_IJNS4_1CILi4EEESB_NSA_ILi1EEEEEEEENS5_IJNSA_ILi128EEENSA_ILi256EEENSA_ILi64EEEEEEaNS5_IJlSC_lEEEaSJ_NS4_8TiledMMAINS4_8MMA_AtomIJNS4_21SM100_MMA_S8_2x1SM_SSIaaiLi128ELi256ELNS4_4UMMA5MajorE0ELSO_0ELNSN_8SaturateE0EEEEEENS4_6LayoutINS5_IJSC_SC_SC_EEENS5_IJNSA_ILi0EEESU_SU_EEEEENS5_IJNS4_10UnderscoreESX_SX_EEEEENS4_28SM100_TMA_2SM_LOAD_MULTICASTENS4_14ComposedLayoutINS4_7SwizzleILi2ELi4ELi3EEENS4_18smem_ptr_flag_bitsILi8EEENSS_INS5_IJNSA_ILi8EEESH_EEENS5_IJSH_SC_EEEEEEEvNS4_8identityES10_S1A_vS1B_EENS_8epilogue10collective18CollectiveEpilogueINS1D_23Sm100TmaWarpSpecializedILi4ELi2ELi32ELb0ELb0EEEJNS5_IJSH_SG_SH_EEENS5_IJNSS_ISH_SC_EENSS_INS5_IJNSA_ILi32EEENSA_ILi2EEEEEENS5_IJSC_SF_EEEEEEEEaSJ_aSJ_NS1D_6fusion15FusionCallbacksIS1H_NS1Q_17LinearCombinationIaiaiLNS_15FloatRoundStyleE2EEES1I_S1P_JEEENS4_5SM1004TMEM4LOAD26SM100_TMEM_LOAD_32dp32b32xENS4_13SM90_TMA_LOADENS11_INS12_ILi1ELi4ELi3EEES15_NSS_INS5_IJS16_S1K_EEENS5_IJS1K_SC_EEEEEEENS4_39AutoVectorizingCopyWithAssumedAlignmentILi128EEENS4_14SM90_TMA_STOREES25_S27_S27_EEEvvEEEEvNT_6ParamsE,@"STO_CUDA_ENTRY STV_DEFAULT"
_ZN7cutlass13device_kernelINS_4gemm6kernel13GemmUniversalIN4cute5tupleIJiiiiEEENS1_10collective13CollectiveMmaINS1_35MainloopSm100TmaUmmaWarpSpecializedILi16ELi2ELi4ENS5_IJNS4_1CILi4EEESB_NSA_ILi1EEEEEEEENS5_IJNSA_ILi128EEENSA_ILi256EEENSA_ILi64EEEEEEaNS5_IJlSC_lEEEaSJ_NS4_8TiledMMAINS4_8MMA_AtomIJNS4_21SM100_MMA_S8_2x1SM_SSIaaiLi128ELi256ELNS4_4UMMA5MajorE0ELSO_0ELNSN_8SaturateE0EEEEEENS4_6LayoutINS5_IJSC_SC_SC_EEENS5_IJNSA_ILi0EEESU_SU_EEEEENS5_IJNS4_10UnderscoreESX_SX_EEEEENS4_28SM100_TMA_2SM_LOAD_MULTICASTENS4_14ComposedLayoutINS4_7SwizzleILi2ELi4ELi3EEENS4_18smem_ptr_flag_bitsILi8EEENSS_INS5_IJNSA_ILi8EEESH_EEENS5_IJSH_SC_EEEEEEEvNS4_8identityES10_S1A_vS1B_EENS_8epilogue10collective18CollectiveEpilogueINS1D_23Sm100TmaWarpSpecializedILi4ELi2ELi32ELb0ELb0EEEJNS5_IJSH_SG_SH_EEENS5_IJNSS_ISH_SC_EENSS_INS5_IJNSA_ILi32EEENSA_ILi2EEEEEENS5_IJSC_SF_EEEEEEEEaSJ_aSJ_NS1D_6fusion15FusionCallbacksIS1H_NS1Q_17LinearCombinationIaiaiLNS_15FloatRoundStyleE2EEES1I_S1P_JEEENS4_5SM1004TMEM4LOAD26SM100_TMEM_LOAD_32dp32b32xENS4_13SM90_TMA_LOADENS11_INS12_ILi1ELi4ELi3EEES15_NSS_INS5_IJS16_S1K_EEENS5_IJS1K_SC_EEEEEEENS4_39AutoVectorizingCopyWithAssumedAlignmentILi128EEENS4_14SM90_TMA_STOREES25_S27_S27_EEEvvEEEEvNT_6ParamsE:
[----:B------:R-:W1:Y:S01]  /*0000*/  LDC R1, c[0x0][0x37c] ;  /* 0x0000df00ff017b82 */ /* 0x000e620000000800 */
[----:B------:R-:W2:Y:S01]  /*0010*/  S2R R90, SR_TID.X ;  /* 0x00000000005a7919 */ /* 0x000ea20000002100 */
[----:B------:R-:W3:Y:S06]  /*0020*/  LDCU.64 UR8, c[0x0][0x890] ;  /* 0x00011200ff0877ac */ /* 0x000eec0008000a00 */
[----:B------:R-:W4:Y:S01]  /*0030*/  S2UR UR46, SR_CgaCtaId ;  /* 0x00000000002e79c3 */ /* 0x000f220000008800 */
[----:B------:R-:W-:Y:S02]  /*0040*/  PRMT R80, RZ, 0x7610, R80 ;  /* 0x00007610ff507816 */ /* 0x000fe40000000050 */
[----:B------:R-:W-:-:S02]  /*0050*/  ELECT P0, URZ, PT ;  /* 0x0000000000ff782f */ /* 0x000fc40003800000 */
[----:B---3--:R-:W-:-:S04]  /*0060*/  ISETP.NE.U32.AND P1, PT, RZ, UR8, PT ;  /* 0x00000008ff007c0c */ /* 0x008fc8000bf25070 */
[----:B------:R-:W-:Y:S01]  /*0070*/  ISETP.NE.AND.EX P2, PT, RZ, UR9, PT, P1 ;  /* 0x00000009ff007c0c */ /* 0x000fe2000bf45310 */
[----:B----4-:R-:W-:Y:S02]  /*0080*/  ULOP3.LUT UR33, UR46, 0x1, URZ, 0xc0, !UPT ;  /* 0x000000012e217892 */ /* 0x010fe4000f8ec0ff */
[----:B------:R-:W-:Y:S01]  /*0090*/  ULOP3.LUT UR34, UR46, 0x1, URZ, 0x3c, !UPT ;  /* 0x000000012e227892 */ /* 0x000fe2000f8e3cff */
[----:B--2---:R-:W-:-:S05]  /*00a0*/  SHF.R.U32.HI R81, RZ, 0x5, R90 ;  /* 0x00000005ff517819 */ /* 0x004fca000001165a */
[----:B------:R-:W2:Y:S02]  /*00b0*/  SHFL.IDX PT, R0, R81, RZ, 0x1f ;  /* 0x00001fff51007589 */ /* 0x000ea400000e0000 */
[----:B--2---:R-:W-:Y:S02]  /*00c0*/  R2UR UR25, R0 ;  /* 0x00000000001972ca */ /* 0x004fe400000e0000 */
[----:B-1----:R-:W-:Y:S05]  /*00d0*/  @P2 BRA `(.L_x_0) ;  /* 0x0000000000302947 */ /* 0x002fea0003800000 */
[----:B------:R-:W1:Y:S02]  /*00e0*/  LDCU.64 UR4, c[0x0][0x888] ;  /* 0x00011100ff0477ac */ /* 0x000e640008000a00 */
[----:B-1----:R-:W-:-:S04]  /*00f0*/  UISETP.NE.U32.AND UP0, UPT, UR4, URZ, UPT ;  /* 0x000000ff0400728c */ /* 0x002fc8000bf05070 */
[----:B------:R-:W-:-:S09]  /*0100*/  UISETP.NE.AND.EX UP0, UPT, UR5, URZ, UPT, UP0 ;  /* 0x000000ff0500728c */ /* 0x000fd2000bf05300 */
[----:B------:R-:W-:Y:S05]  /*0110*/  BRA.U !UP0, `(.L_x_1) ;  /* 0x0000000108147547 */ /* 0x000fea000b800000 */
[----:B------:R-:W1:Y:S01]  /*0120*/  LDC.64 R40, c[0x0][0x888] ;  /* 0x00022200ff287b82 */ /* 0x000e620000000a00 */
[----:B------:R-:W1:Y:S02]  /*0130*/  LDCU.64 UR4, c[0x0][0x358] ;  /* 0x00006b00ff0477ac */ /* 0x000e640008000a00 */
[----:B-1----:R1:W5:Y:S01]  /*0140*/  LDG.E R40, desc[UR4][R40.64] ;  /* 0x0000000428287981 */ /* 0x002362000c1e1900 */
[----:B------:R-:W-:Y:S01]  /*0150*/  HFMA2 R80, -RZ, RZ, 0, 5.9604644775390625e-08 ;  /* 0x00000001ff507431 */ /* 0x000fe200000001ff */
[----:B------:R-:W-:Y:S05]  /*0160*/  BRA `(.L_x_0) ;  /* 0x00000000000c7947 */ /* 0x000fea0003800000 */
.L_x_1:
[----:B------:R-:W1:Y:S01]  /*0170*/  LDCU UR4, c[0x0][0x880] ;  /* 0x00011000ff0477ac */ /* 0x000e620008000800 */
[----:B------:R-:W-:Y:S01]  /*0180*/  HFMA2 R80, -RZ, RZ, 0, 5.9604644775390625e-08 ;  /* 0x00000001ff507431 */ /* 0x000fe200000001ff */
[----:B-1----:R-:W-:-:S07]  /*0190*/  MOV R40, UR4 ;  /* 0x0000000400287c02 */ /* 0x002fce0008000f00 */
.L_x_0:
[----:B------:R-:W2:Y:S02]  /*01a0*/  LDCU.64 UR4, c[0x0][0x8b0] ;  /* 0x00011600ff0477ac */ /* 0x000ea40008000a00 */
[----:B--2---:R-:W-:-:S04]  /*01b0*/  UISETP.NE.U32.AND UP0, UPT, UR4, URZ, UPT ;  /* 0x000000ff0400728c */ /* 0x004fc8000bf05070 */
[----:B------:R-:W-:-:S09]  /*01c0*/  UISETP.NE.AND.EX UP0, UPT, UR5, URZ, UPT, UP0 ;  /* 0x000000ff0500728c */ /* 0x000fd2000bf05300 */
[----:B------:R-:W-:Y:S05]  /*01d0*/  BRA.U UP0, `(.L_x_2) ;  /* 0x0000000100287547 */ /* 0x000fea000b800000 */
[----:B------:R-:W2:Y:S02]  /*01e0*/  LDCU.64 UR4, c[0x0][0x8a8] ;  /* 0x00011500ff0477ac */ /* 0x000ea40008000a00 */
[----:B--2---:R-:W-:-:S04]  /*01f0*/  UISETP.NE.U32.AND UP0, UPT, UR4, URZ, UPT ;  /* 0x000000ff0400728c */ /* 0x004fc8000bf05070 */
[----:B------:R-:W-:-:S09]  /*0200*/  UISETP.NE.AND.EX UP0, UPT, UR5, URZ, UPT, UP0 ;  /* 0x000000ff0500728c */ /* 0x000fd2000bf05300 */
[----:B------:R-:W-:Y:S05]  /*0210*/  BRA.U !UP0, `(.L_x_3) ;  /* 0x0000000108107547 */ /* 0x000fea000b800000 */
[----:B------:R-:W2:Y:S01]  /*0220*/  LDC.64 R38, c[0x0][0x8a8] ;  /* 0x00022a00ff267b82 */ /* 0x000ea20000000a00 */
[----:B------:R-:W2:Y:S02]  /*0230*/  LDCU.64 UR4, c[0x0][0x358] ;  /* 0x00006b00ff0477ac */ /* 0x000ea40008000a00 */
[----:B--2---:R2:W5:Y:S01]  /*0240*/  LDG.E R38, desc[UR4][R38.64] ;  /* 0x0000000426267981 */ /* 0x004562000c1e1900 */
[----:B------:R-:W-:Y:S05]  /*0250*/  BRA `(.L_x_2) ;  /* 0x0000000000087947 */ /* 0x000fea0003800000 */
.L_x_3:
[----:B------:R-:W2:Y:S02]  /*0260*/  LDCU UR4, c[0x0][0x8a0] ;  /* 0x00011400ff0477ac */ /* 0x000ea40008000800 */
[----:B--2---:R-:W-:Y:S02]  /*0270*/  MOV R38, UR4 ;  /* 0x0000000400267c02 */ /* 0x004fe40008000f00 */
.L_x_2:
[----:B------:R-:W-:Y:S01]  /*0280*/  IMAD.U32 R0, RZ, RZ, UR25 ;  /* 0x00000019ff007e24 */ /* 0x000fe2000f8e00ff */
[----:B------:R-:W-:Y:S04]  /*0290*/  BSSY.RECONVERGENT B0, `(.L_x_4) ;  /* 0x000000c000007945 */ /* 0x000fe80003800200 */
[C---:B------:R-:W-:Y:S02]  /*02a0*/  ISETP.NE.OR P3, PT, R0.reuse, 0x1, !P0 ;  /* 0x000000010000780c */ /* 0x040fe40004765670 */
[----:B------:R-:W-:-:S11]  /*02b0*/  ISETP.NE.OR P2, PT, R0, 0x3, !P0 ;  /* 0x000000030000780c */ /* 0x000fd60004745670 */
[----:B------:R-:W-:Y:S05]  /*02c0*/  @P3 BRA `(.L_x_5) ;  /* 0x0000000000203947 */ /* 0x000fea0003800000 */
[----:B------:R-:W3:Y:S02]  /*02d0*/  LDCU.64 UR4, c[0x0][0x348] ;  /* 0x00006900ff0477ac */ /* 0x000ee40008000a00 */
[----:B---3--:R-:W-:Y:S02]  /*02e0*/  UIADD3 UR6, UP1, UPT, UR4, 0x80, URZ ;  /* 0x0000008004067890 */ /* 0x008fe4000ff3e0ff */
[----:B------:R-:W-:Y:S02]  /*02f0*/  UIADD3 UR4, UP0, UPT, UR4, 0x180, URZ ;  /* 0x0000018004047890 */ /* 0x000fe4000ff1e0ff */
[----:B------:R-:W-:Y:S02]  /*0300*/  UIADD3.X UR7, UPT, UPT, URZ, UR5, URZ, UP1, !UPT ;  /* 0x00000005ff077290 */ /* 0x000fe40008ffe4ff */
[----:B------:R-:W-:-:S07]  /*0310*/  UIADD3.X UR5, UPT, UPT, URZ, UR5, URZ, UP0, !UPT ;  /* 0x00000005ff057290 */ /* 0x000fce00087fe4ff */
[----:B------:R3:W-:Y:S02]  /*0320*/  UTMACCTL.PF [UR6] ;  /* 0x00000000060079b9 */ /* 0x0007e40008040000 */
[----:B------:R3:W-:Y:S02]  /*0330*/  UTMACCTL.PF [UR4] ;  /* 0x00000000040079b9 */ /* 0x0007e40008040000 */
[----:B---3--:R-:W-:Y:S01]  /*0340*/  NOP ;  /* 0x0000000000007918 */ /* 0x008fe20000000000 */
.L_x_5:
[----:B------:R-:W-:Y:S05]  /*0350*/  BSYNC.RECONVERGENT B0 ;  /* 0x0000000000007941 */ /* 0x000fea0003800200 */
.L_x_4:
[----:B------:R-:W-:Y:S04]  /*0360*/  BSSY.RECONVERGENT B0, `(.L_x_6) ;  /* 0x000000a000007945 */ /* 0x000fe80003800200 */
        /* <DEDUP_REMOVED lines=9> */
.L_x_7:
[----:B------:R-:W-:Y:S05]  /*0400*/  BSYNC.RECONVERGENT B0 ;  /* 0x0000000000007941 */ /* 0x000fea0003800200 */
.L_x_6:
[----:B------:R-:W3:Y:S01]  /*0410*/  LDCU.64 UR4, c[0x0][0x888] ;  /* 0x00011100ff0477ac */ /* 0x000ee20008000a00 */
[----:B------:R-:W-:Y:S01]  /*0420*/  ISETP.NE.AND.EX P1, PT, RZ, UR9, PT, P1 ;  /* 0x00000009ff007c0c */ /* 0x000fe2000bf25310 */
[----:B------:R-:W-:Y:S01]  /*0430*/  UPLOP3.LUT UP3, UPT, UPT, UPT, UPT, 0x80, 0x8 ;  /* 0x000000000008789c */ /* 0x000fe20003f6f070 */
[----:B---3--:R-:W-:-:S04]  /*0440*/  ISETP.NE.U32.AND P2, PT, RZ, UR4, PT ;  /* 0x00000004ff007c0c */ /* 0x008fc8000bf45070 */
[----:B------:R-:W-:-:S13]  /*0450*/  ISETP.NE.AND.EX P2, PT, RZ, UR5, PT, P2 ;  /* 0x00000005ff007c0c */ /* 0x000fda000bf45320 */
[----:B------:R-:W-:Y:S05]  /*0460*/  @P2 BRA P1, `(.L_x_8) ;  /* 0x0000000000282947 */ /* 0x000fea0000800000 */
[----:B-----5:R-:W-:Y:S01]  /*0470*/  R2UR UR6, R40 ;  /* 0x00000000280672ca */ /* 0x020fe200000e0000 */
[----:B------:R-:W-:Y:S02]  /*0480*/  UISETP.NE.U32.AND UP0, UPT, UR8, URZ, UPT ;  /* 0x000000ff0800728c */ /* 0x000fe4000bf05070 */
[----:B------:R-:W-:Y:S02]  /*0490*/  UISETP.NE.U32.AND UP1, UPT, UR4, URZ, UPT ;  /* 0x000000ff0400728c */ /* 0x000fe4000bf25070 */
[----:B------:R-:W-:Y:S02]  /*04a0*/  UISETP.NE.AND.EX UP2, UPT, UR9, URZ, UPT, UP0 ;  /* 0x000000ff0900728c */ /* 0x000fe4000bf45300 */
[----:B------:R-:W-:-:S04]  /*04b0*/  UISETP.NE.AND.EX UP0, UPT, UR5, URZ, UPT, UP1 ;  /* 0x000000ff0500728c */ /* 0x000fc8000bf05310 */
[----:B------:R-:W-:Y:S02]  /*04c0*/  USEL UR4, URZ, 0xffffffff, UP0 ;  /* 0xffffffffff047887 */ /* 0x000fe40008000000 */
[----:B------:R-:W-:-:S04]  /*04d0*/  UISETP.NE.AND UP1, UPT, UR6, URZ, UPT ;  /* 0x000000ff0600728c */ /* 0x000fc8000bf25270 */
[----:B------:R-:W-:-:S04]  /*04e0*/  @!UP2 USEL UR4, URZ, 0xffffffff, UP1 ;  /* 0xffffffffff04a887 */ /* 0x000fc80008800000 */
[----:B------:R-:W-:-:S04]  /*04f0*/  ULOP3.LUT UR4, UR4, 0x1, URZ, 0xc0, !UPT ;  /* 0x0000000104047892 */ /* 0x000fc8000f8ec0ff */
[----:B------:R-:W-:-:S11]  /*0500*/  UISETP.NE.U32.AND UP3, UPT, UR4, 0x1, UPT ;  /* 0x000000010400788c */ /* 0x000fd6000bf65070 */
.L_x_8:
[----:B------:R-:W3:Y:S01]  /*0510*/  SHFL.IDX PT, R0, R81, RZ, 0x1f ;  /* 0x00001fff51007589 */ /* 0x000ee200000e0000 */
[----:B------:R-:W-:-:S04]  /*0520*/  UISETP.NE.AND UP0, UPT, UR25, 0x2, UPT ;  /* 0x000000021900788c */ /* 0x000fc8000bf05270 */
[----:B------:R-:W-:Y:S02]  /*0530*/  UISETP.EQ.AND UP1, UPT, UR33, URZ, !UP0 ;  /* 0x000000ff2100728c */ /* 0x000fe4000c722270 */
[----:B------:R-:W-:-:S04]  /*0540*/  USEL UR47, URZ, 0x1, UP0 ;  /* 0x00000001ff2f7887 */ /* 0x000fc80008000000 */
[----:B------:R-:W-:Y:S02]  /*0550*/  PLOP3.LUT P3, PT, P0, PT, UP1, 0x80, 0x8 ;  /* 0x000000000008781c */ /* 0x000fe4000076f018 */
[----:B---3--:R-:W-:-:S13]  /*0560*/  ISETP.NE.AND P1, PT, R0, RZ, PT ;  /* 0x000000ff0000720c */ /* 0x008fda0003f25270 */
[----:B------:R-:W-:Y:S05]  /*0570*/  @P1 BRA `(.L_x_9) ;  /* 0x0000000000c01947 */ /* 0x000fea0003800000 */
[----:B------:R-:W-:Y:S01]  /*0580*/  ELECT P1, URZ, PT ;  /* 0x0000000000ff782f */ /* 0x000fe20003820000 */
[----:B------:R-:W-:-:S12]  /*0590*/  BSSY.RECONVERGENT B0, `(.L_x_9) ;  /* 0x000002e000007945 */ /* 0x000fd80003800200 */
[----:B------:R-:W-:Y:S05]  /*05a0*/  @!P1 BRA `(.L_x_10) ;  /* 0x0000000000b09947 */ /* 0x000fea0003800000 */
[----:B------:R-:W-:Y:S01]  /*05b0*/  UMOV UR4, 0x400 ;  /* 0x0000040000047882 */ /* 0x000fe20000000000 */
[----:B------:R-:W-:Y:S01]  /*05c0*/  UMOV UR8, 0x1 ;  /* 0x0000000100087882 */ /* 0x000fe20000000000 */
[----:B------:R-:W-:Y:S01]  /*05d0*/  UMOV UR6, 0x5 ;  /* 0x0000000500067882 */ /* 0x000fe20000000000 */
[----:B------:R-:W-:Y:S02]  /*05e0*/  ULEA UR4, UR46, UR4, 0x18 ;  /* 0x000000042e047291 */ /* 0x000fe4000f8ec0ff */
[----:B------:R-:W-:-:S04]  /*05f0*/  UIADD3 UR8, UPT, UPT, -UR8, 0x100000, URZ ;  /* 0x0010000008087890 */ /* 0x000fc8000fffe1ff */
[----:B------:R-:W-:Y:S02]  /*0600*/  USHF.L.U32 UR9, UR8, 0xb, URZ ;  /* 0x0000000b08097899 */ /* 0x000fe400080006ff */
[----:B------:R-:W-:Y:S02]  /*0610*/  USHF.L.U32 UR8, UR8, 0x1, URZ ;  /* 0x0000000108087899 */ /* 0x000fe400080006ff */
[----:B------:R-:W-:-:S04]  /*0620*/  UIADD3 UR6, UPT, UPT, -UR6, 0x100000, URZ ;  /* 0x0010000006067890 */ /* 0x000fc8000fffe1ff */
[----:B------:R-:W-:Y:S02]  /*0630*/  USHF.L.U32 UR7, UR6, 0xb, URZ ;  /* 0x0000000b06077899 */ /* 0x000fe400080006ff */
[----:B------:R-:W-:Y:S01]  /*0640*/  USHF.L.U32 UR6, UR6, 0x1, URZ ;  /* 0x0000000106067899 */ /* 0x000fe200080006ff */
[----:B------:R-:W3:Y:S03]  /*0650*/  FENCE.VIEW.ASYNC.S ;  /* 0x00000000000073c6 */ /* 0x000ee60000000000 */
[----:B---3--:R3:W4:Y:S08]  /*0660*/  SYNCS.EXCH.64 URZ, [UR4], UR8 ;  /* 0x0000000804ff75b2 */ /* 0x0087300008000100 */
[----:B------:R3:W1:Y:S01]  /*0670*/  SYNCS.EXCH.64 URZ, [UR4+0x80], UR6 ;  /* 0x0000800604ff75b2 */ /* 0x0006620008000100 */
        /* <DEDUP_REMOVED lines=29> */
[----:B------:R3:W1:Y:S02]  /*0850*/  SYNCS.EXCH.64 URZ, [UR4+0xf8], UR6 ;  /* 0x0000f80604ff75b2 */ /* 0x0006640008000100 */
[----:B---34-:R-:W-:Y:S01]  /*0860*/  NOP ;  /* 0x0000000000007918 */ /* 0x018fe20000000000 */
.L_x_10:
[----:B------:R-:W-:Y:S05]  /*0870*/  BSYNC.RECONVERGENT B0 ;  /* 0x0000000000007941 */ /* 0x000fea0003800200 */
.L_x_9:
[----:B------:R-:W3:Y:S01]  /*0880*/  SHFL.IDX PT, R0, R81, RZ, 0x1f ;  /* 0x00001fff51007589 */ /* 0x000ee200000e0000 */
[----:B------:R-:W-:Y:S01]  /*0890*/  NOP ;  /* 0x0000000000007918 */ /* 0x000fe20000000000 */
[----:B---3--:R-:W-:-:S13]  /*08a0*/  ISETP.NE.AND P1, PT, R0, 0x1, PT ;  /* 0x000000010000780c */ /* 0x008fda0003f25270 */
[----:B------:R-:W-:Y:S05]  /*08b0*/  @P1 BRA `(.L_x_11) ;  /* 0x0000000000541947 */ /* 0x000fea0003800000 */
        /* <DEDUP_REMOVED lines=10> */
[----:B------:R-:W-:Y:S01]  /*0960*/  ELECT P1, URZ, PT ;  /* 0x0000000000ff782f */ /* 0x000fe20003820000 */
[----:B------:R-:W3:Y:S02]  /*0970*/  FENCE.VIEW.ASYNC.S ;  /* 0x00000000000073c6 */ /* 0x000ee40000000000 */
[----:B---3--:R3:W4:Y:S08]  /*0980*/  SYNCS.EXCH.64 URZ, [UR4+0x100], UR8 ;  /* 0x0001000804ff75b2 */ /* 0x0087300008000100 */
[----:B------:R3:W1:Y:S01]  /*0990*/  SYNCS.EXCH.64 URZ, [UR4+0x120], UR6 ;  /* 0x0001200604ff75b2 */ /* 0x0006620008000100 */
[----:B------:R3:W1:Y:S01]  /*09a0*/  SYNCS.EXCH.64 URZ, [UR4+0x108], UR8 ;  /* 0x0001080804ff75b2 */ /* 0x0006620008000100 */
[----:B------:R3:W1:Y:S01]  /*09b0*/  SYNCS.EXCH.64 URZ, [UR4+0x128], UR6 ;  /* 0x0001280604ff75b2 */ /* 0x0006620008000100 */
[----:B------:R3:W1:Y:S01]  /*09c0*/  SYNCS.EXCH.64 URZ, [UR4+0x110], UR8 ;  /* 0x0001100804ff75b2 */ /* 0x0006620008000100 */
[----:B------:R3:W1:Y:S01]  /*09d0*/  SYNCS.EXCH.64 URZ, [UR4+0x130], UR6 ;  /* 0x0001300604ff75b2 */ /* 0x0006620008000100 */
[----:B------:R3:W1:Y:S01]  /*09e0*/  SYNCS.EXCH.64 URZ, [UR4+0x118], UR8 ;  /* 0x0001180804ff75b2 */ /* 0x0006620008000100 */
[----:B------:R3:W1:Y:S01]  /*09f0*/  SYNCS.EXCH.64 URZ, [UR4+0x138], UR6 ;  /* 0x0001380604ff75b2 */ /* 0x0006620008000100 */
[----:B------:R-:W-:Y:S01]  /*0a00*/  NOP ;  /* 0x0000000000007918 */ /* 0x000fe20000000000 */
.L_x_11:
[----:B------:R-:W2:Y:S01]  /*0a10*/  SHFL.IDX PT, R0, R81, RZ, 0x1f ;  /* 0x00001fff51007589 */ /* 0x000ea200000e0000 */
[----:B------:R-:W-:Y:S01]  /*0a20*/  NOP ;  /* 0x0000000000007918 */ /* 0x000fe20000000000 */
[----:B--2---:R-:W-:-:S13]  /*0a30*/  ISETP.NE.AND P1, PT, R0, 0x3, PT ;  /* 0x000000030000780c */ /* 0x004fda0003f25270 */
[----:B------:R-:W-:Y:S05]  /*0a40*/  @P1 BRA `(.L_x_12) ;  /* 0x00000000002c1947 */ /* 0x000fea0003800000 */
[----:B---3--:R-:W-:Y:S01]  /*0a50*/  UMOV UR6, 0x400 ;  /* 0x0000040000067882 */ /* 0x008fe20000000000 */
[----:B------:R-:W-:Y:S01]  /*0a60*/  UMOV UR4, 0x20 ;  /* 0x0000002000047882 */ /* 0x000fe20000000000 */
[----:B------:R-:W-:Y:S02]  /*0a70*/  ULEA UR6, UR46, UR6, 0x18 ;  /* 0x000000062e067291 */ /* 0x000fe4000f8ec0ff */
[----:B------:R-:W-:-:S04]  /*0a80*/  UIADD3 UR4, UPT, UPT, -UR4, 0x100000, URZ ;  /* 0x0010000004047890 */ /* 0x000fc8000fffe1ff */
[----:B------:R-:W-:Y:S02]  /*0a90*/  USHF.L.U32 UR5, UR4, 0xb, URZ ;  /* 0x0000000b04057899 */ /* 0x000fe400080006ff */
[----:B------:R-:W-:Y:S01]  /*0aa0*/  USHF.L.U32 UR4, UR4, 0x1, URZ ;  /* 0x0000000104047899 */ /* 0x000fe200080006ff */
[----:B------:R-:W-:Y:S01]  /*0ab0*/  ELECT P1, URZ, PT ;  /* 0x0000000000ff782f */ /* 0x000fe20003820000 */
[----:B------:R-:W2:Y:S10]  /*0ac0*/  FENCE.VIEW.ASYNC.S ;  /* 0x00000000000073c6 */ /* 0x000eb40000000000 */
[----:B--2---:R2:W3:Y:S01]  /*0ad0*/  SYNCS.EXCH.64 URZ, [UR6+0x140], UR4 ;  /* 0x0001400406ff75b2 */ /* 0x0044e20008000100 */
[----:B------:R2:W1:Y:S01]  /*0ae0*/  SYNCS.EXCH.64 URZ, [UR6+0x148], UR4 ;  /* 0x0001480406ff75b2 */ /* 0x0004620008000100 */
[----:B------:R-:W-:Y:S01]  /*0af0*/  NOP ;  /* 0x0000000000007918 */ /* 0x000fe20000000000 */
.L_x_12:
[----:B------:R-:W4:Y:S01]  /*0b00*/  SHFL.IDX PT, R0, R81, RZ, 0x1f ;  /* 0x00001fff51007589 */ /* 0x000f2200000e0000 */
[----:B------:R-:W-:Y:S01]  /*0b10*/  NOP ;  /* 0x0000000000007918 */ /* 0x000fe20000000000 */
[----:B----4-:R-:W-:-:S13]  /*0b20*/  ISETP.NE.AND P1, PT, R0, 0x4, PT ;  /* 0x000000040000780c */ /* 0x010fda0003f25270 */
[----:B------:R-:W-:Y:S05]  /*0b30*/  @P1 BRA `(.L_x_13) ;  /* 0x0000000000481947 */ /* 0x000fea0003800000 */
[----:B--23--:R-:W-:Y:S01]  /*0b40*/  UMOV UR4, 0xe20 ;  /* 0x00000e2000047882 */ /* 0x00cfe20000000000 */
[----:B------:R-:W-:Y:S01]  /*0b50*/  UMOV UR6, 0x400 ;  /* 0x0000040000067882 */ /* 0x000fe20000000000 */
[----:B------:R-:W-:Y:S01]  /*0b60*/  USEL UR4, UR4, 0xc20, UP3 ;  /* 0x00000c2004047887 */ /* 0x000fe20009800000 */
        /* <DEDUP_REMOVED lines=9> */
[----:B------:R-:W2:Y:S02]  /*0c00*/  FENCE.VIEW.ASYNC.S ;  /* 0x00000000000073c6 */ /* 0x000ea40000000000 */
[----:B--2---:R4:W2:Y:S08]  /*0c10*/  SYNCS.EXCH.64 URZ, [UR6+0x150], UR8 ;  /* 0x0001500806ff75b2 */ /* 0x0048b00008000100 */
[----:B------:R4:W3:Y:S01]  /*0c20*/  SYNCS.EXCH.64 URZ, [UR6+0x160], UR4 ;  /* 0x0001600406ff75b2 */ /* 0x0008e20008000100 */
[----:B------:R4:W1:Y:S01]  /*0c30*/  SYNCS.EXCH.64 URZ, [UR6+0x158], UR8 ;  /* 0x0001580806ff75b2 */ /* 0x0008620008000100 */
[----:B------:R4:W1:Y:S02]  /*0c40*/  SYNCS.EXCH.64 URZ, [UR6+0x168], UR4 ;  /* 0x0001680406ff75b2 */ /* 0x0008640008000100 */
[----:B----4-:R-:W-:Y:S01]  /*0c50*/  NOP ;  /* 0x0000000000007918 */ /* 0x010fe20000000000 */
.L_x_13:
[----:B------:R-:W4:Y:S01]  /*0c60*/  SHFL.IDX PT, R0, R81, RZ, 0x1f ;  /* 0x00001fff51007589 */ /* 0x000f2200000e0000 */
[----:B------:R-:W-:Y:S01]  /*0c70*/  NOP ;  /* 0x0000000000007918 */ /* 0x000fe20000000000 */
[----:B----4-:R-:W-:-:S13]  /*0c80*/  ISETP.NE.AND P1, PT, R0, 0x5, PT ;  /* 0x000000050000780c */ /* 0x010fda0003f25270 */
[----:B------:R-:W-:Y:S05]  /*0c90*/  @P1 BRA `(.L_x_14) ;  /* 0x0000000000541947 */ /* 0x000fea0003800000 */
[----:B--23--:R-:W-:Y:S01]  /*0ca0*/  UMOV UR4, 0x400 ;  /* 0x0000040000047882 */ /* 0x00cfe20000000000 */
        /* <DEDUP_REMOVED lines=14> */
[----:B------:R4:W1:Y:S01]  /*0d90*/  SYNCS.EXCH.64 URZ, [UR4+0x198], UR8 ;  /* 0x0001980804ff75b2 */ /* 0x0008620008000100 */
[----:B------:R4:W1:Y:S01]  /*0da0*/  SYNCS.EXCH.64 URZ, [UR4+0x180], UR6 ;  /* 0x0001800604ff75b2 */ /* 0x0008620008000100 */
[----:B------:R4:W1:Y:S01]  /*0db0*/  SYNCS.EXCH.64 URZ, [UR4+0x1a0], UR8 ;  /* 0x0001a00804ff75b2 */ /* 0x0008620008000100 */
[----:B------:R4:W1:Y:S01]  /*0dc0*/  SYNCS.EXCH.64 URZ, [UR4+0x188], UR6 ;  /* 0x0001880604ff75b2 */ /* 0x0008620008000100 */
[----:B------:R4:W1:Y:S02]  /*0dd0*/  SYNCS.EXCH.64 URZ, [UR4+0x1a8], UR8 ;  /* 0x0001a80804ff75b2 */ /* 0x0008640008000100 */
[----:B----4-:R-:W-:Y:S01]  /*0de0*/  NOP ;  /* 0x0000000000007918 */ /* 0x010fe20000000000 */
.L_x_14:
[----:B------:R-:W4:Y:S01]  /*0df0*/  SHFL.IDX PT, R0, R81, RZ, 0x1f ;  /* 0x00001fff51007589 */ /* 0x000f2200000e0000 */
[----:B------:R-:W-:Y:S01]  /*0e00*/  ISETP.NE.OR P0, PT, RZ, UR25, !P0 ;  /* 0x00000019ff007c0c */ /* 0x000fe2000c705670 */
[----:B------:R-:W-:Y:S01]  /*0e10*/  NOP ;  /* 0x0000000000007918 */ /* 0x000fe20000000000 */
[----:B----4-:R-:W-:-:S13]  /*0e20*/  ISETP.NE.AND P1, PT, R0, 0x3, PT ;  /* 0x000000030000780c */ /* 0x010fda0003f25270 */
[----:B------:R-:W-:Y:S05]  /*0e30*/  @P1 BRA `(.L_x_15) ;  /* 0x0000000000341947 */ /* 0x000fea0003800000 */
[----:B--23--:R-:W-:Y:S01]  /*0e40*/  UMOV UR4, 0x400 ;  /* 0x0000040000047882 */ /* 0x00cfe20000000000 */
[----:B------:R-:W-:Y:S01]  /*0e50*/  UMOV UR6, 0x20 ;  /* 0x0000002000067882 */ /* 0x000fe20000000000 */
[----:B------:R-:W-:Y:S02]  /*0e60*/  ULEA UR4, UR46, UR4, 0x18 ;  /* 0x000000042e047291 */ /* 0x000fe4000f8ec0ff */
[----:B------:R-:W-:-:S04]  /*0e70*/  UIADD3 UR6, UPT, UPT, -UR6, 0x100000, URZ ;  /* 0x0010000006067890 */ /* 0x000fc8000fffe1ff */
[----:B------:R-:W-:Y:S02]  /*0e80*/  USHF.L.U32 UR7, UR6, 0xb, URZ ;  /* 0x0000000b06077899 */ /* 0x000fe400080006ff */
[----:B------:R-:W-:Y:S01]  /*0e90*/  USHF.L.U32 UR6, UR6, 0x1, URZ ;  /* 0x0000000106067899 */ /* 0x000fe200080006ff */
[----:B------:R-:W-:Y:S01]  /*0ea0*/  ELECT P1, URZ, PT ;  /* 0x0000000000ff782f */ /* 0x000fe20003820000 */
[----:B------:R-:W2:Y:S10]  /*0eb0*/  FENCE.VIEW.ASYNC.S ;  /* 0x00000000000073c6 */ /* 0x000eb40000000000 */
[----:B--2---:R4:W2:Y:S01]  /*0ec0*/  SYNCS.EXCH.64 URZ, [UR4+0x1b0], UR6 ;  /* 0x0001b00604ff75b2 */ /* 0x0048a20008000100 */
[----:B------:R4:W3:Y:S01]  /*0ed0*/  SYNCS.EXCH.64 URZ, [UR4+0x1c0], UR6 ;  /* 0x0001c00604ff75b2 */ /* 0x0008e20008000100 */
[----:B------:R4:W1:Y:S01]  /*0ee0*/  SYNCS.EXCH.64 URZ, [UR4+0x1b8], UR6 ;  /* 0x0001b80604ff75b2 */ /* 0x0008620008000100 */
[----:B------:R4:W1:Y:S02]  /*0ef0*/  SYNCS.EXCH.64 URZ, [UR4+0x1c8], UR6 ;  /* 0x0001c80604ff75b2 */ /* 0x0008640008000100 */
[----:B----4-:R-:W-:Y:S01]  /*0f00*/  NOP ;  /* 0x0000000000007918 */ /* 0x010fe20000000000 */
.L_x_15:
[----:B------:R-:W-:Y:S01]  /*0f10*/  VOTEU.ALL UP0, P0 ;  /* 0x0000000000ff7886 */ /* 0x000fe20000000000 */
[----:B--23--:R-:W-:Y:S01]  /*0f20*/  UMOV UR4, 0x20 ;  /* 0x0000002000047882 */ /* 0x00cfe20000000000 */
[----:B------:R-:W2:Y:S01]  /*0f30*/  LDCU UR37, c[0x0][0x36c] ;  /* 0x00006d80ff2577ac */ /* 0x000ea20008000800 */
[----:B------:R-:W-:Y:S01]  /*0f40*/  NOP ;  /* 0x0000000000007918 */ /* 0x000fe20000000000 */
[----:B------:R-:W-:Y:S01]  /*0f50*/  LOP3.LUT R0, R90, 0x1f, RZ, 0xc0, !PT ;  /* 0x0000001f5a007812 */ /* 0x000fe200078ec0ff */
[----:B------:R-:W-:Y:S01]  /*0f60*/  @!UP0 UMOV UR6, 0x400 ;  /* 0x0000040000068882 */ /* 0x000fe20000000000 */
[----:B------:R-:W-:-:S04]  /*0f70*/  @!UP0 UIADD3 UR4, UPT, UPT, -UR4, 0x100000, URZ ;  /* 0x0010000004048890 */ /* 0x000fc8000fffe1ff */
[----:B------:R-:W-:Y:S02]  /*0f80*/  @!UP0 USHF.L.U32 UR5, UR4, 0xb, URZ ;  /* 0x0000000b04058899 */ /* 0x000fe400080006ff */
[----:B------:R-:W-:Y:S02]  /*0f90*/  @!UP0 USHF.L.U32 UR4, UR4, 0x1, URZ ;  /* 0x0000000104048899 */ /* 0x000fe400080006ff */
[----:B------:R-:W-:Y:S01]  /*0fa0*/  @!UP0 ULEA UR6, UR46, UR6, 0x18 ;  /* 0x000000062e068291 */ /* 0x000fe2000f8ec0ff */
[----:B------:R-:W-:Y:S01]  /*0fb0*/  VOTEU.ALL UP0, P0 ;  /* 0x0000000000ff7886 */ /* 0x000fe20000000000 */
[----:B------:R-:W-:Y:S02]  /*0fc0*/  UISETP.NE.AND UP4, UPT, UR25, URZ, UPT ;  /* 0x000000ff1900728c */ /* 0x000fe4000bf85270 */
[----:B--2---:R-:W-:Y:S01]  /*0fd0*/  UISETP.EQ.U32.AND UP1, UPT, UR37, 0x1, UPT ;  /* 0x000000012500788c */ /* 0x004fe2000bf22070 */
[----:B------:R-:W2:Y:S07]  /*0fe0*/  FENCE.VIEW.ASYNC.S ;  /* 0x00000000000073c6 */ /* 0x000eae0000000000 */
[----:B--2---:R2:W3:Y:S01]  /*0ff0*/  @!UP0 SYNCS.EXCH.64 URZ, [UR6+0x1d0], UR4 ;  /* 0x0001d00406ff85b2 */ /* 0x0044e20008000100 */
[----:B------:R-:W-:Y:S05]  /*1000*/  BRA.U !UP1, `(.L_x_16) ;  /* 0x0000000109087547 */ /* 0x000fea000b800000 */
[----:B-1-3--:R-:W-:Y:S01]  /*1010*/  UCGABAR_ARV ;  /* 0x00000000000079c7 */ /* 0x00afe20008000000 */
[----:B------:R-:W-:Y:S05]  /*1020*/  BRA `(.L_x_17) ;  /* 0x0000000000047947 */ /* 0x000fea0003800000 */
.L_x_16:
[----:B-1-3--:R-:W-:Y:S01]  /*1030*/  NOP ;  /* 0x0000000000007918 */ /* 0x00afe20000000000 */
.L_x_17:
[----:B------:R-:W1:Y:S01]  /*1040*/  S2UR UR8, SR_CTAID.Y ;  /* 0x00000000000879c3 */ /* 0x000e620000002600 */
[----:B------:R-:W-:-:S05]  /*1050*/  CS2R.32 R82, SR_CgaSize ;  /* 0x0000000000527805 */ /* 0x000fca0000008a00 */
[----:B------:R-:W-:-:S05]  /*1060*/  IMAD R82, R82, -0xa0, RZ ;  /* 0xffffff6052527824 */ /* 0x000fca00078e02ff */
[----:B------:R-:W-:-:S14]  /*1070*/  R2UR UR9, R82 ;  /* 0x00000000520972ca */ /* 0x000fdc00000e0000 */
[----:B------:R-:W3:Y:S01]  /*1080*/  LDCU UR9, c[0x0][UR9+0x2b4] ;  /* 0x00005680090977ac */ /* 0x000ee20008000800 */
[----:B------:R-:W-:-:S05]  /*1090*/  CS2R.32 R82, SR_CgaSize ;  /* 0x0000000000527805 */ /* 0x000fca0000008a00 */
[----:B------:R-:W-:-:S05]  /*10a0*/  IMAD R82, R82, -0xa0, RZ ;  /* 0xffffff6052527824 */ /* 0x000fca00078e02ff */
[----:B------:R-:W-:-:S14]  /*10b0*/  R2UR UR10, R82 ;  /* 0x00000000520a72ca */ /* 0x000fdc00000e0000 */
[----:B------:R-:W4:Y:S01]  /*10c0*/  LDCU UR10, c[0x0][UR10+0x2b0] ;  /* 0x000056000a0a77ac */ /* 0x000f220008000800 */
[----:B------:R-:W4:Y:S01]  /*10d0*/  S2UR UR30, SR_CTAID.X ;  /* 0x00000000001e79c3 */ /* 0x000f220000002500 */
[----:B--2---:R-:W-:Y:S02]  /*10e0*/  USHF.R.U32.HI UR4, URZ, 0x2, UR46 ;  /* 0x00000002ff047899 */ /* 0x004fe4000801162e */
[----:B------:R-:W-:Y:S02]  /*10f0*/  USHF.R.U32.HI UR7, URZ, 0x1, UR46 ;  /* 0x00000001ff077899 */ /* 0x000fe4000801162e */
[----:B------:R-:W-:Y:S02]  /*1100*/  ULOP3.LUT UR31, UR4, 0x3, URZ, 0xc0, !UPT ;  /* 0x00000003041f7892 */ /* 0x000fe4000f8ec0ff */
[----:B------:R-:W-:Y:S01]  /*1110*/  ULOP3.LUT UR5, UR33, 0xc, UR46, 0xf8, !UPT ;  /* 0x0000000c21057892 */ /* 0x000fe2000f8ef82e */
[----:B------:R-:W2:Y:S01]  /*1120*/  S2UR UR36, SR_CTAID.Z ;  /* 0x00000000002479c3 */ /* 0x000ea20000002700 */
[----:B------:R-:W-:-:S05]  /*1130*/  CS2R.32 R82, SR_CgaSize ;  /* 0x0000000000527805 */ /* 0x000fca0000008a00 */
[----:B------:R-:W-:-:S05]  /*1140*/  IMAD R82, R82, -0xa0, RZ ;  /* 0xffffff6052527824 */ /* 0x000fca00078e02ff */
[----:B------:R-:W-:-:S14]  /*1150*/  R2UR UR61, R82 ;  /* 0x00000000523d72ca */ /* 0x000fdc00000e0000 */
[----:B------:R-:W2:Y:S01]  /*1160*/  LDCU UR61, c[0x0][UR61+0x2a0] ;  /* 0x000054003d3d77ac */ /* 0x000ea20008000800 */
[----:B------:R-:W2:Y:S01]  /*1170*/  LDCU UR28, c[0x0][0xb24] ;  /* 0x00016480ff1c77ac */ /* 0x000ea20008000800 */
[----:B-1----:R-:W-:Y:S01]  /*1180*/  I2FP.F32.U32 R2, UR8 ;  /* 0x0000000800027c45 */ /* 0x002fe20008201000 */
[----:B------:R-:W-:Y:S02]  /*1190*/  ULOP3.LUT UR44, UR7, 0x1, URZ, 0xc0, !UPT ;  /* 0x00000001072c7892 */ /* 0x000fe4000f8ec0ff */
[----:B------:R-:W-:Y:S02]  /*11a0*/  UISETP.GT.U32.AND UP0, UPT, UR5, 0xffff, UPT ;  /* 0x0000ffff0500788c */ /* 0x000fe4000bf04070 */
[----:B---3--:R-:W-:Y:S01]  /*11b0*/  FMUL R2, R2, UR9 ;  /* 0x0000000902027c20 */ /* 0x008fe20008400000 */
[----:B------:R-:W-:Y:S01]  /*11c0*/  ULOP3.LUT UR6, UR46, 0x3, URZ, 0xc0, !UPT ;  /* 0x000000032e067892 */ /* 0x000fe2000f8ec0ff */
[----:B----4-:R-:W-:Y:S01]  /*11d0*/  I2FP.F32.U32 R3, UR30 ;  /* 0x0000001e00037c45 */ /* 0x010fe20008201000 */
[----:B------:R-:W-:-:S03]  /*11e0*/  USEL UR5, UR5, 0xffff, !UP0 ;  /* 0x0000ffff05057887 */ /* 0x000fc6000c000000 */
[----:B------:R-:W1:Y:S01]  /*11f0*/  F2I.U32.TRUNC.NTZ R2, R2 ;  /* 0x0000000200027305 */ /* 0x000e62000020f000 */
[----:B------:R-:W-:Y:S01]  /*1200*/  UISETP.GT.U32.AND UP1, UPT, UR6, 0xffff, UPT ;  /* 0x0000ffff0600788c */ /* 0x000fe2000bf24070 */
[----:B------:R-:W-:Y:S01]  /*1210*/  FMUL R3, R3, UR10 ;  /* 0x0000000a03037c20 */ /* 0x000fe20008400000 */
[----:B------:R-:W-:-:S05]  /*1220*/  CS2R.32 R82, SR_CgaSize ;  /* 0x0000000000527805 */ /* 0x000fca0000008a00 */
[----:B------:R-:W-:-:S05]  /*1230*/  IMAD R82, R82, -0xa0, RZ ;  /* 0xffffff6052527824 */ /* 0x000fca00078e02ff */
[----:B------:R-:W-:-:S14]  /*1240*/  R2UR UR10, R82 ;  /* 0x00000000520a72ca */ /* 0x000fdc00000e0000 */
[----:B------:R-:W3:Y:S01]  /*1250*/  LDCU UR10, c[0x0][UR10+0x2a4] ;  /* 0x000054800a0a77ac */ /* 0x000ee20008000800 */
[----:B------:R-:W-:Y:S01]  /*1260*/  ULOP3.LUT UR5, UR5, 0xffff, URZ, 0xc0, !UPT ;  /* 0x0000ffff05057892 */ /* 0x000fe2000f8ec0ff */
[----:B------:R-:W4:Y:S01]  /*1270*/  F2I.U32.TRUNC.NTZ R3, R3 ;  /* 0x0000000300037305 */ /* 0x000f22000020f000 */
[----:B------:R-:W-:Y:S01]  /*1280*/  USEL UR6, UR6, 0xffff, !UP1 ;  /* 0x0000ffff06067887 */ /* 0x000fe2000c800000 */
[----:B------:R-:W-:Y:S01]  /*1290*/  UMOV UR21, 0x5 ;  /* 0x0000000500157882 */ /* 0x000fe20000000000 */
[----:B------:R-:W-:Y:S02]  /*12a0*/  USHF.L.U32 UR27, UR46, 0x8, URZ ;  /* 0x000000082e1b7899 */ /* 0x000fe400080006ff */
[----:B------:R-:W-:Y:S01]  /*12b0*/  USHF.L.U32 UR21, UR21, UR5, URZ ;  /* 0x0000000515157299 */ /* 0x000fe200080006ff */
[----:B-1----:R-:W-:Y:S01]  /*12c0*/  R2UR UR4, R2 ;  /* 0x00000000020472ca */ /* 0x002fe200000e0000 */
[----:B------:R-:W-:Y:S01]  /*12d0*/  USHF.L.U32 UR26, UR46, 0xb, URZ ;  /* 0x0000000b2e1a7899 */ /* 0x000fe200080006ff */
[----:B------:R-:W-:Y:S01]  /*12e0*/  PRMT R2, RZ, 0x7610, R2 ;  /* 0x00007610ff027816 */ /* 0x000fe20000000002 */
[----:B------:R-:W-:Y:S01]  /*12f0*/  ULOP3.LUT UR6, UR6, 0xffff, URZ, 0xc0, !UPT ;  /* 0x0000ffff06067892 */ /* 0x000fe2000f8ec0ff */
[----:B------:R-:W-:Y:S01]  /*1300*/  UMOV UR24, 0x1111 ;  /* 0x0000111100187882 */ /* 0x000fe20000000000 */
[----:B------:R-:W1:Y:S01]  /*1310*/  LDCU UR45, c[0x0][0xb24] ;  /* 0x00016480ff2d77ac */ /* 0x000e620008000800 */
[----:B----4-:R-:W-:-:S02]  /*1320*/  R2UR UR7, R3 ;  /* 0x00000000030772ca */ /* 0x010fc400000e0000 */
[----:B------:R-:W-:Y:S01]  /*1330*/  PRMT R3, RZ, 0x7610, R3 ;  /* 0x00007610ff037816 */ /* 0x000fe20000000003 */
[----:B------:R-:W4:Y:S04]  /*1340*/  LDCU UR35, c[0x0][0xb30] ;  /* 0x00016600ff2377ac */ /* 0x000f280008000800 */
[----:B------:R-:W-:Y:S02]  /*1350*/  UIADD3 UR4, UPT, UPT, -UR4, URZ, URZ ;  /* 0x000000ff04047290 */ /* 0x000fe4000fffe1ff */
[----:B------:R-:W-:Y:S02]  /*1360*/  UISETP.NE.AND UP5, UPT, UR25, 0x2, UPT ;  /* 0x000000021900788c */ /* 0x000fe4000bfa5270 */
[----:B---3--:R-:W-:Y:S02]  /*1370*/  UIMAD UR4, UR10, UR4, UR8 ;  /* 0x000000040a0472a4 */ /* 0x008fe4000f8e0208 */
[----:B------:R-:W-:-:S02]  /*1380*/  UIADD3 UR5, UPT, UPT, -UR7, URZ, URZ ;  /* 0x000000ff07057290 */ /* 0x000fc4000fffe1ff */
[----:B------:R-:W-:Y:S02]  /*1390*/  ULOP3.LUT UR27, UR27, 0xc00, URZ, 0xc0, !UPT ;  /* 0x00000c001b1b7892 */ /* 0x000fe4000f8ec0ff */
[----:B------:R-:W-:Y:S01]  /*13a0*/  IMAD.U32 R82, RZ, RZ, UR4 ;  /* 0x00000004ff527e24 */ /* 0x000fe2000f8e00ff */
[----:B------:R-:W-:Y:S02]  /*13b0*/  ULOP3.LUT UR26, UR26, 0x1000, URZ, 0xc0, !UPT ;  /* 0x000010001a1a7892 */ /* 0x000fe4000f8ec0ff */
[----:B--2---:R-:W-:Y:S01]  /*13c0*/  UISETP.GE.AND UP6, UPT, UR28, 0x1, UPT ;  /* 0x000000011c00788c */ /* 0x004fe2000bfc6270 */
[----:B------:R-:W-:Y:S01]  /*13d0*/  UMOV UR32, UR8 ;  /* 0x0000000800207c82 */ /* 0x000fe20008000000 */
[----:B------:R-:W-:Y:S01]  /*13e0*/  UMOV UR20, UR30 ;  /* 0x0000001e00147c82 */ /* 0x000fe20008000000 */
[----:B------:R-:W-:Y:S02]  /*13f0*/  USHF.L.U32 UR24, UR24, UR6, URZ ;  /* 0x0000000618187299 */ /* 0x000fe400080006ff */
[----:B------:R-:W-:Y:S01]  /*1400*/  UIMAD UR61, UR61, UR5, UR30 ;  /* 0x000000053d3d72a4 */ /* 0x000fe2000f8e021e */
[----:B-1--4-:R-:W-:Y:S11]  /*1410*/  BRA.U UP4, `(.L_x_18) ;  /* 0x0000000104b07547 */ /* 0x012ff6000b800000 */
[----:B------:R-:W-:Y:S01]  /*1420*/  R2UR UR17, R82 ;  /* 0x00000000521172ca */ /* 0x000fe200000e0000 */
[----:B------:R-:W-:-:S12]  /*1430*/  ULOP3.LUT UR4, UR61, 0x2, URZ, 0x3c, !UPT ;  /* 0x000000023d047892 */ /* 0x000fd8000f8e3cff */
[----:B------:R-:W-:Y:S02]  /*1440*/  UISETP.NE.AND UP0, UPT, UR17, URZ, UPT ;  /* 0x000000ff1100728c */ /* 0x000fe4000bf05270 */
[----:B------:R-:W-:Y:S02]  /*1450*/  UISETP.NE.AND UP2, UPT, UR17, 0x1, UPT ;  /* 0x000000011100788c */ /* 0x000fe4000bf45270 */
[----:B------:R-:W-:Y:S02]  /*1460*/  UISETP.GT.U32.AND UP1, UPT, UR61, 0x1, UP0 ;  /* 0x000000013d00788c */ /* 0x000fe40008724070 */
[----:B------:R-:W-:Y:S02]  /*1470*/  UISETP.GT.U32.AND UP0, UPT, UR4, 0x1, UP0 ;  /* 0x000000010400788c */ /* 0x000fe40008704070 */
[----:B------:R-:W-:Y:S02]  /*1480*/  USEL UR7, URZ, 0x1, UP1 ;  /* 0x00000001ff077887 */ /* 0x000fe40008800000 */
[----:B------:R-:W-:-:S02]  /*1490*/  USEL UR8, URZ, 0x2, UP1 ;  /* 0x00000002ff087887 */ /* 0x000fc40008800000 */
[----:B------:R-:W-:Y:S02]  /*14a0*/  UISETP.GT.U32.AND UP1, UPT, UR61, 0x1, UP2 ;  /* 0x000000013d00788c */ /* 0x000fe40009724070 */
[----:B------:R-:W-:Y:S02]  /*14b0*/  USEL UR12, URZ, 0x4, UP0 ;  /* 0x00000004ff0c7887 */ /* 0x000fe40008000000 */
[----:B------:R-:W-:Y:S02]  /*14c0*/  USEL UR15, URZ, 0x8, UP0 ;  /* 0x00000008ff0f7887 */ /* 0x000fe40008000000 */
[----:B------:R-:W-:Y:S02]  /*14d0*/  UISETP.GT.U32.AND UP0, UPT, UR4, 0x1, UP2 ;  /* 0x000000010400788c */ /* 0x000fe40009704070 */
[----:B------:R-:W-:Y:S02]  /*14e0*/  USEL UR6, URZ, 0x10, UP1 ;  /* 0x00000010ff067887 */ /* 0x000fe40008800000 */
[----:B------:R-:W-:-:S02]  /*14f0*/  USEL UR11, URZ, 0x20, UP1 ;  /* 0x00000020ff0b7887 */ /* 0x000fc40008800000 */
[----:B------:R-:W-:Y:S02]  /*1500*/  UISETP.NE.AND UP1, UPT, UR17, 0x2, UPT ;  /* 0x000000021100788c */ /* 0x000fe4000bf25270 */
[----:B------:R-:W-:Y:S02]  /*1510*/  USEL UR14, URZ, 0x40, UP0 ;  /* 0x00000040ff0e7887 */ /* 0x000fe40008000000 */
[----:B------:R-:W-:Y:S02]  /*1520*/  USEL UR16, URZ, 0x80, UP0 ;  /* 0x00000080ff107887 */ /* 0x000fe40008000000 */
[----:B------:R-:W-:Y:S02]  /*1530*/  UISETP.GT.U32.AND UP0, UPT, UR61, 0x1, UP1 ;  /* 0x000000013d00788c */ /* 0x000fe40008f04070 */
[----:B------:R-:W-:Y:S02]  /*1540*/  UISETP.NE.AND UP2, UPT, UR17, 0x3, UPT ;  /* 0x000000031100788c */ /* 0x000fe4000bf45270 */
[----:B------:R-:W-:-:S02]  /*1550*/  USEL UR5, URZ, 0x100, UP0 ;  /* 0x00000100ff057887 */ /* 0x000fc40008000000 */
[----:B------:R-:W-:Y:S02]  /*1560*/  USEL UR10, URZ, 0x200, UP0 ;  /* 0x00000200ff0a7887 */ /* 0x000fe40008000000 */
[----:B------:R-:W-:Y:S02]  /*1570*/  UISETP.GT.U32.AND UP0, UPT, UR61, 0x1, UP2 ;  /* 0x000000013d00788c */ /* 0x000fe40009704070 */
[----:B------:R-:W-:Y:S02]  /*1580*/  UIADD3 UR5, UPT, UPT, UR5, UR6, UR7 ;  /* 0x0000000605057290 */ /* 0x000fe4000fffe007 */
[----:B------:R-:W-:Y:S02]  /*1590*/  USEL UR9, URZ, 0x1000, UP0 ;  /* 0x00001000ff097887 */ /* 0x000fe40008000000 */
[----:B------:R-:W-:Y:S02]  /*15a0*/  USEL UR13, URZ, 0x2000, UP0 ;  /* 0x00002000ff0d7887 */ /* 0x000fe40008000000 */
[----:B------:R-:W-:-:S02]  /*15b0*/  UIADD3 UR5, UPT, UPT, UR8, UR9, UR5 ;  /* 0x0000000908057290 */ /* 0x000fc4000fffe005 */
[----:B------:R-:W-:Y:S02]  /*15c0*/  UISETP.GT.U32.AND UP1, UPT, UR4, 0x1, UP1 ;  /* 0x000000010400788c */ /* 0x000fe40008f24070 */
[----:B------:R-:W-:Y:S02]  /*15d0*/  UIADD3 UR5, UPT, UPT, UR10, UR11, UR5 ;  /* 0x0000000b0a057290 */ /* 0x000fe4000fffe005 */
[----:B------:R-:W-:Y:S02]  /*15e0*/  UISETP.GT.U32.AND UP0, UPT, UR4, 0x1, UP2 ;  /* 0x000000010400788c */ /* 0x000fe40009704070 */
[----:B------:R-:W-:Y:S02]  /*15f0*/  USEL UR4, URZ, 0x400, UP1 ;  /* 0x00000400ff047887 */ /* 0x000fe40008800000 */
[----:B------:R-:W-:Y:S02]  /*1600*/  UIADD3 UR5, UPT, UPT, UR12, UR13, UR5 ;  /* 0x0000000d0c057290 */ /* 0x000fe4000fffe005 */
[----:B------:R-:W-:-:S02]  /*1610*/  USEL UR6, URZ, 0x4000, UP0 ;  /* 0x00004000ff067887 */ /* 0x000fc40008000000 */
[----:B------:R-:W-:Y:S02]  /*1620*/  UIADD3 UR5, UPT, UPT, UR4, UR14, UR5 ;  /* 0x0000000e04057290 */ /* 0x000fe4000fffe005 */
[----:B------:R-:W-:Y:S02]  /*1630*/  USEL UR7, URZ, 0x800, UP1 ;  /* 0x00000800ff077887 */ /* 0x000fe40008800000 */
[----:B------:R-:W-:Y:S02]  /*1640*/  ULOP3.LUT UR4, UR61, 0xfffffffe, URZ, 0xc0, !UPT ;  /* 0xfffffffe3d047892 */ /* 0x000fe4000f8ec0ff */
[----:B------:R-:W-:Y:S02]  /*1650*/  UIADD3 UR5, UPT, UPT, UR15, UR6, UR5 ;  /* 0x000000060f057290 */ /* 0x000fe4000fffe005 */
[----:B------:R-:W-:Y:S02]  /*1660*/  ULEA UR4, UR17, UR4, 0x2 ;  /* 0x0000000411047291 */ /* 0x000fe4000f8e10ff */
[----:B------:R-:W-:-:S02]  /*1670*/  USEL UR6, URZ, 0x8000, UP0 ;  /* 0x00008000ff067887 */ /* 0x000fc40008000000 */
[----:B------:R-:W-:-:S03]  /*1680*/  UIADD3 UR5, UPT, UPT, UR7, UR16, UR5 ;  /* 0x0000001007057290 */ /* 0x000fc6000fffe005 */
[----:B------:R-:W-:Y:S01]  /*1690*/  UMOV UR7, 0x3 ;  /* 0x0000000300077882 */ /* 0x000fe20000000000 */
[----:B------:R-:W-:Y:S02]  /*16a0*/  UIADD3 UR5, UPT, UPT, UR5, UR6, URZ ;  /* 0x0000000605057290 */ /* 0x000fe4000fffe0ff */
[----:B------:R-:W-:-:S04]  /*16b0*/  USHF.L.U32 UR4, UR7, UR4, URZ ;  /* 0x0000000407047299 */ /* 0x000fc800080006ff */
[----:B------:R-:W-:Y:S02]  /*16c0*/  MOV R3, UR5 ;  /* 0x0000000500037c02 */ /* 0x000fe40008000f00 */
[----:B------:R-:W-:Y:S02]  /*16d0*/  IMAD.U32 R2, RZ, RZ, UR4 ;  /* 0x00000004ff027e24 */ /* 0x000fe4000f8e00ff */
.L_x_18:
[----:B------:R-:W-:Y:S05]  /*16e0*/  BRA.U !UP6, `(.L_x_19) ;  /* 0x000000010ed47547 */ /* 0x000fea000b800000 */
[----:B------:R-:W1:Y:S01]  /*16f0*/  LDCU.128 UR12, c[0x0][0xb10] ;  /* 0x00016200ff0c77ac */ /* 0x000e620008000c00 */
[----:B------:R-:W2:Y:S01]  /*1700*/  LDCU UR6, c[0x0][0x370] ;  /* 0x00006e00ff0677ac */ /* 0x000ea20008000800 */
[----:B------:R-:W3:Y:S01]  /*1710*/  LDCU UR5, c[0x0][0x374] ;  /* 0x00006e80ff0577ac */ /* 0x000ee20008000800 */
[----:B------:R-:W4:Y:S01]  /*1720*/  LDCU UR29, c[0x0][0xb0c] ;  /* 0x00016180ff1d77ac */ /* 0x000f220008000800 */
[----:B------:R-:W4:Y:S01]  /*1730*/  LDCU UR4, c[0x0][0xb20] ;  /* 0x00016400ff0477ac */ /* 0x000f220008000800 */
[----:B------:R-:W4:Y:S01]  /*1740*/  LDCU.64 UR8, c[0x0][0xb28] ;  /* 0x00016500ff0877ac */ /* 0x000f220008000a00 */
[----:B-1----:R-:W-:Y:S02]  /*1750*/  UISETP.NE.AND UP0, UPT, UR14, 0x1, UPT ;  /* 0x000000010e00788c */ /* 0x002fe4000bf05270 */
[----:B---3--:R-:W-:Y:S02]  /*1760*/  UIMAD.WIDE.U32 UR10, UR5, UR15, URZ ;  /* 0x0000000f050a72a5 */ /* 0x008fe4000f8e00ff */
[----:B--2---:R-:W-:-:S02]  /*1770*/  UIMAD.WIDE.U32 UR18, UR6, UR12, URZ ;  /* 0x0000000c061272a5 */ /* 0x004fc4000f8e00ff */
[----:B----4-:R-:W-:Y:S02]  /*1780*/  UISETP.NE.AND UP1, UPT, UR29, 0x1, UPT ;  /* 0x000000011d00788c */ /* 0x010fe4000bf25270 */
[----:B------:R-:W-:Y:S01]  /*1790*/  UISETP.NE.AND UP2, UPT, UR28, 0x1, UPT ;  /* 0x000000011c00788c */ /* 0x000fe2000bf45270 */
[----:B------:R-:W-:Y:S02]  /*17a0*/  UMOV UR10, UR11 ;  /* 0x0000000b000a7c82 */ /* 0x000fe40008000000 */
[----:B------:R-:W-:Y:S01]  /*17b0*/  UMOV UR18, UR19 ;  /* 0x0000001300127c82 */ /* 0x000fe20008000000 */
[----:B------:R-:W-:Y:S02]  /*17c0*/  @UP0 USHF.R.U32.HI UR5, URZ, UR4, UR10 ;  /* 0x00000004ff050299 */ /* 0x000fe4000801160a */
[----:B------:R-:W-:Y:S02]  /*17d0*/  UIMAD.WIDE.U32 UR22, UR32, UR15, URZ ;  /* 0x0000000f201672a5 */ /* 0x000fe4000f8e00ff */
[----:B------:R-:W-:-:S02]  /*17e0*/  UIMAD.WIDE.U32 UR10, UR5, UR8, URZ ;  /* 0x00000008050a72a5 */ /* 0x000fc4000f8e00ff */
[----:B------:R-:W-:Y:S02]  /*17f0*/  @UP1 USHF.R.U32.HI UR6, URZ, UR13, UR18 ;  /* 0x0000000dff061299 */ /* 0x000fe40008011612 */
[----:B------:R-:W-:Y:S02]  /*1800*/  UIMAD.WIDE.U32 UR16, UR30, UR12, URZ ;  /* 0x0000000c1e1072a5 */ /* 0x000fe4000f8e00ff */
[----:B------:R-:W-:Y:S01]  /*1810*/  UIMAD.WIDE.U32 UR18, UR6, UR8, URZ ;  /* 0x00000008061272a5 */ /* 0x000fe2000f8e00ff */
[----:B------:R-:W-:Y:S01]  /*1820*/  UMOV UR22, UR23 ;  /* 0x0000001700167c82 */ /* 0x000fe20008000000 */
[----:B------:R-:W-:Y:S01]  /*1830*/  UMOV UR10, UR11 ;  /* 0x0000000b000a7c82 */ /* 0x000fe20008000000 */
[----:B------:R-:W-:Y:S02]  /*1840*/  USHF.R.U32.HI UR22, URZ, UR4, UR22 ;  /* 0x00000004ff167299 */ /* 0x000fe40008011616 */
[----:B------:R-:W-:Y:S02]  /*1850*/  @UP2 USHF.R.U32.HI UR5, URZ, UR9, UR10 ;  /* 0x00000009ff052299 */ /* 0x000fe4000801160a */
[----:B------:R-:W-:Y:S01]  /*1860*/  UMOV UR7, UR19 ;  /* 0x0000001300077c82 */ /* 0x000fe20008000000 */
[----:B------:R-:W-:Y:S01]  /*1870*/  UMOV UR16, UR17 ;  /* 0x0000001100107c82 */ /* 0x000fe20008000000 */
[----:B------:R-:W-:-:S02]  /*1880*/  @UP2 USHF.R.U32.HI UR6, URZ, UR9, UR7 ;  /* 0x00000009ff062299 */ /* 0x000fc40008011607 */
[----:B------:R-:W-:Y:S02]  /*1890*/  USHF.R.U32.HI UR16, URZ, UR13, UR16 ;  /* 0x0000000dff107299 */ /* 0x000fe40008011610 */
[----:B------:R-:W-:Y:S02]  /*18a0*/  USEL UR4, UR32, UR22, !UP0 ;  /* 0x0000001620047287 */ /* 0x000fe4000c000000 */
[----:B------:R-:W-:Y:S02]  /*18b0*/  UIMAD UR7, UR5, UR28, URZ ;  /* 0x0000001c050772a4 */ /* 0x000fe4000f8e02ff */
[----:B------:R-:W-:Y:S02]  /*18c0*/  USEL UR5, UR30, UR16, !UP1 ;  /* 0x000000101e057287 */ /* 0x000fe4000c800000 */
[----:B------:R-:W-:Y:S02]  /*18d0*/  UIMAD UR12, UR6, UR28, URZ ;  /* 0x0000001c060c72a4 */ /* 0x000fe4000f8e02ff */
[----:B------:R-:W-:-:S02]  /*18e0*/  UISETP.GE.AND UP0, UPT, UR4, UR7, UPT ;  /* 0x000000070400728c */ /* 0x000fc4000bf06270 */
[----:B------:R-:W-:Y:S02]  /*18f0*/  UIMAD.WIDE.U32 UR10, UR4, UR8, URZ ;  /* 0x00000008040a72a5 */ /* 0x000fe4000f8e00ff */
[----:B------:R-:W-:Y:S02]  /*1900*/  UISETP.GE.OR UP0, UPT, UR5, UR12, UP0 ;  /* 0x0000000c0500728c */ /* 0x000fe40008706670 */
[----:B------:R-:W-:Y:S02]  /*1910*/  UIMAD.WIDE.U32 UR12, UR5, UR8, URZ ;  /* 0x00000008050c72a5 */ /* 0x000fe4000f8e00ff */
[----:B------:R-:W-:Y:S01]  /*1920*/  UIADD3 UR10, UPT, UPT, -UR4, URZ, URZ ;  /* 0x000000ff040a7290 */ /* 0x000fe2000fffe1ff */
[----:B------:R-:W-:Y:S01]  /*1930*/  UMOV UR8, UR11 ;  /* 0x0000000b00087c82 */ /* 0x000fe20008000000 */
[----:B------:R-:W-:Y:S02]  /*1940*/  UIADD3 UR20, UPT, UPT, -UR5, URZ, URZ ;  /* 0x000000ff05147290 */ /* 0x000fe4000fffe1ff */
[----:B------:R-:W-:-:S03]  /*1950*/  USHF.R.U32.HI UR8, URZ, UR9, UR8 ;  /* 0x00000009ff087299 */ /* 0x000fc60008011608 */
[----:B------:R-:W-:Y:S01]  /*1960*/  @!UP0 UMOV UR7, UR13 ;  /* 0x0000000d00078c82 */ /* 0x000fe20008000000 */
[----:B------:R-:W-:Y:S02]  /*1970*/  UIMAD UR32, UR14, UR10, UR32 ;  /* 0x0000000a0e2072a4 */ /* 0x000fe4000f8e0220 */
[----:B------:R-:W-:Y:S02]  /*1980*/  USEL UR8, UR4, UR8, !UP2 ;  /* 0x0000000804087287 */ /* 0x000fe4000d000000 */
[----:B------:R-:W-:Y:S02]  /*1990*/  @!UP0 USHF.R.U32.HI UR7, URZ, UR9, UR7 ;  /* 0x00000009ff078299 */ /* 0x000fe40008011607 */
[----:B------:R-:W-:Y:S02]  /*19a0*/  UIADD3 UR9, UPT, UPT, -UR8, URZ, URZ ;  /* 0x000000ff08097290 */ /* 0x000fe4000fffe1ff */
[----:B------:R-:W-:Y:S02]  /*19b0*/  @!UP0 USEL UR7, UR5, UR7, !UP2 ;  /* 0x0000000705078287 */ /* 0x000fe4000d000000 */
[----:B------:R-:W-:-:S02]  /*19c0*/  UIMAD UR9, UR28, UR9, UR4 ;  /* 0x000000091c0972a4 */ /* 0x000fc4000f8e0204 */
[----:B------:R-:W-:Y:S02]  /*19d0*/  @!UP0 UIADD3 UR8, UPT, UPT, UR8, -UR7, URZ ;  /* 0x8000000708088290 */ /* 0x000fe4000fffe0ff */
[----:B------:R-:W-:Y:S02]  /*19e0*/  @!UP0 UIMAD UR6, UR9, UR6, UR7 ;  /* 0x00000006090682a4 */ /* 0x000fe4000f8e0207 */
[----:B------:R-:W-:Y:S02]  /*19f0*/  @!UP0 UIMAD UR4, UR8, UR28, UR5 ;  /* 0x0000001c080482a4 */ /* 0x000fe4000f8e0205 */
[----:B------:R-:W-:Y:S02]  /*1a00*/  UIMAD UR20, UR29, UR20, UR30 ;  /* 0x000000141d1472a4 */ /* 0x000fe4000f8e021e */
[----:B------:R-:W-:Y:S01]  /*1a10*/  UIMAD UR32, UR4, UR14, UR32 ;  /* 0x0000000e042072a4 */ /* 0x000fe2000f8e0220 */
[----:B------:R-:W-:Y:S02]  /*1a20*/  @!UP0 UMOV UR5, UR6 ;  /* 0x0000000600058c82 */ /* 0x000fe40008000000 */
[----:B------:R-:W-:-:S12]  /*1a30*/  UIMAD UR20, UR5, UR29, UR20 ;  /* 0x0000001d051472a4 */ /* 0x000fd8000f8e0214 */
.L_x_19:
[----:B------:R-:W-:-:S09]  /*1a40*/  UISETP.NE.AND UP0, UPT, UR35, 0x1, UPT ;  /* 0x000000012300788c */ /* 0x000fd2000bf05270 */
[----:B------:R-:W-:Y:S05]  /*1a50*/  BRA.U UP0, `(.L_x_20) ;  /* 0x0000000100447547 */ /* 0x000fea000b800000 */
[----:B------:R-:W1:Y:S01]  /*1a60*/  LDCU.128 UR8, c[0x0][0xb10] ;  /* 0x00016200ff0877ac */ /* 0x000e620008000c00 */
[----:B------:R-:W2:Y:S01]  /*1a70*/  LDCU UR12, c[0x0][0xb0c] ;  /* 0x00016180ff0c77ac */ /* 0x000ea20008000800 */
[----:B------:R-:W3:Y:S01]  /*1a80*/  LDCU UR13, c[0x0][0xb20] ;  /* 0x00016400ff0d77ac */ /* 0x000ee20008000800 */
[----:B-1----:R-:W-:Y:S02]  /*1a90*/  UIMAD.WIDE.U32 UR6, UR20, UR8, URZ ;  /* 0x00000008140672a5 */ /* 0x002fe4000f8e00ff */
[----:B------:R-:W-:Y:S02]  /*1aa0*/  UIMAD.WIDE.U32 UR4, UR32, UR11, URZ ;  /* 0x0000000b200472a5 */ /* 0x000fe4000f8e00ff */
[----:B--2---:R-:W-:Y:S02]  /*1ab0*/  UISETP.NE.AND UP1, UPT, UR12, 0x1, UPT ;  /* 0x000000010c00788c */ /* 0x004fe4000bf25270 */
[----:B------:R-:W-:Y:S01]  /*1ac0*/  UISETP.NE.AND UP0, UPT, UR10, 0x1, UPT ;  /* 0x000000010a00788c */ /* 0x000fe2000bf05270 */
[----:B------:R-:W-:-:S02]  /*1ad0*/  UMOV UR6, UR7 ;  /* 0x0000000700067c82 */ /* 0x000fc40008000000 */
[----:B------:R-:W-:Y:S01]  /*1ae0*/  UMOV UR4, UR5 ;  /* 0x0000000500047c82 */ /* 0x000fe20008000000 */
[----:B------:R-:W-:Y:S02]  /*1af0*/  USHF.R.U32.HI UR9, URZ, UR9, UR6 ;  /* 0x00000009ff097299 */ /* 0x000fe40008011606 */
[----:B---3--:R-:W-:Y:S02]  /*1b00*/  USHF.R.U32.HI UR4, URZ, UR13, UR4 ;  /* 0x0000000dff047299 */ /* 0x008fe40008011604 */
[----:B------:R-:W-:Y:S02]  /*1b10*/  USEL UR5, UR20, UR9, !UP1 ;  /* 0x0000000914057287 */ /* 0x000fe4000c800000 */
[----:B------:R-:W-:-:S04]  /*1b20*/  USEL UR4, UR32, UR4, !UP0 ;  /* 0x0000000420047287 */ /* 0x000fc8000c000000 */
[----:B------:R-:W-:Y:S02]  /*1b30*/  UIADD3 UR6, UPT, UPT, -UR4, UR5, URZ ;  /* 0x0000000504067290 */ /* 0x000fe4000fffe1ff */
[----:B------:R-:W-:Y:S02]  /*1b40*/  UIADD3 UR4, UPT, UPT, UR4, -UR5, URZ ;  /* 0x8000000504047290 */ /* 0x000fe4000fffe0ff */
[----:B------:R-:W-:Y:S02]  /*1b50*/  UIMAD UR32, UR6, UR10, UR32 ;  /* 0x0000000a062072a4 */ /* 0x000fe4000f8e0220 */
[----:B------:R-:W-:-:S12]  /*1b60*/  UIMAD UR20, UR4, UR12, UR20 ;  /* 0x0000000c041472a4 */ /* 0x000fd8000f8e0214 */
.L_x_20:
[----:B------:R-:W-:-:S09]  /*1b70*/  UISETP.EQ.U32.AND UP0, UPT, UR37, 0x1, UPT ;  /* 0x000000012500788c */ /* 0x000fd2000bf02070 */
[----:B------:R-:W-:Y:S05]  /*1b80*/  BRA.U !UP0, `(.L_x_21) ;  /* 0x00000001080c7547 */ /* 0x000fea000b800000 */
[----:B------:R-:W-:Y:S01]  /*1b90*/  UCGABAR_WAIT ;  /* 0x0000000000007dc7 */ /* 0x000fe20008000000 */
[----:B------:R-:W-:Y:S01]  /*1ba0*/  CCTL.IVALL ;  /* 0x00000000ff00798f */ /* 0x000fe20002000000 */
[----:B------:R-:W-:Y:S05]  /*1bb0*/  BRA `(.L_x_22) ;  /* 0x0000000000047947 */ /* 0x000fea0003800000 */
.L_x_21:
[----:B------:R-:W-:Y:S06]  /*1bc0*/  BAR.SYNC.DEFER_BLOCKING 0x0 ;  /* 0x0000000000007b1d */ /* 0x000fec0000010000 */
.L_x_22:
[----:B------:R-:W-:Y:S05]  /*1bd0*/  BRA.U UP5, `(.L_x_23) ;  /* 0x0000001905a87547 */ /* 0x000fea000b800000 */
[----:B------:R-:W1:Y:S01]  /*1be0*/  LDCU UR6, c[0x0][0x38c] ;  /* 0x00007180ff0677ac */ /* 0x000e620008000800 */
[----:B------:R-:W-:Y:S01]  /*1bf0*/  PLOP3.LUT P1, PT, PT, PT, UP3, 0x80, 0x8 ;  /* 0x000000000008781c */ /* 0x000fe20003f2f038 */
[----:B------:R-:W-:Y:S01]  /*1c00*/  IMAD.MOV.U32 R12, RZ, RZ, 0x1 ;  /* 0x00000001ff0c7424 */ /* 0x000fe200078e00ff */
[----:B------:R-:W-:Y:S01]  /*1c10*/  ISETP.NE.AND P2, PT, R0, RZ, P3 ;  /* 0x000000ff0000720c */ /* 0x000fe20001f45270 */
[----:B------:R-:W-:Y:S01]  /*1c20*/  USHF.L.U32 UR7, UR30, 0x7, URZ ;  /* 0x000000071e077899 */ /* 0x000fe200080006ff */
[----:B------:R-:W-:Y:S01]  /*1c30*/  PLOP3.LUT P1, PT, P1, PT, PT, 0x8, 0x80 ;  /* 0x000000000080781c */ /* 0x000fe20000f2e170 */
[----:B------:R-:W-:Y:S01]  /*1c40*/  USHF.L.U32 UR43, UR30, 0x6, URZ ;  /* 0x000000061e2b7899 */ /* 0x000fe200080006ff */
[----:B------:R-:W-:Y:S01]  /*1c50*/  CS2R R10, SRZ ;  /* 0x00000000000a7805 */ /* 0x000fe2000001ff00 */
[----:B------:R-:W-:Y:S01]  /*1c60*/  UISETP.NE.AND UP1, UPT, UR25, URZ, UPT ;  /* 0x000000ff1900728c */ /* 0x000fe2000bf25270 */
[----:B------:R-:W-:Y:S01]  /*1c70*/  IMAD.MOV.U32 R9, RZ, RZ, RZ ;  /* 0x000000ffff097224 */ /* 0x000fe200078e00ff */
[----:B------:R-:W-:Y:S01]  /*1c80*/  ULOP3.LUT UR43, UR43, 0x40, URZ, 0xc0, !UPT ;  /* 0x000000402b2b7892 */ /* 0x000fe2000f8ec0ff */
[----:B------:R-:W-:Y:S01]  /*1c90*/  IMAD.MOV.U32 R8, RZ, RZ, 0x1 ;  /* 0x00000001ff087424 */ /* 0x000fe200078e00ff */
[----:B------:R-:W2:Y:S01]  /*1ca0*/  LDCU UR39, c[0x0][0x370] ;  /* 0x00006e00ff2777ac */ /* 0x000ea20008000800 */
[----:B------:R-:W-:-:S02]  /*1cb0*/  USEL UR25, UR47, 0x2, UP1 ;  /* 0x000000022f197887 */ /* 0x000fc40008800000 */
[----:B-1----:R-:W-:Y:S01]  /*1cc0*/  UIADD3 UR5, UPT, UPT, UR6, 0x3f, URZ ;  /* 0x0000003f06057890 */ /* 0x002fe2000fffe0ff */
[----:B------:R-:W1:Y:S03]  /*1cd0*/  LDCU.64 UR28, c[0x0][0x348] ;  /* 0x00006900ff1c77ac */ /* 0x000e660008000a00 */
[----:B------:R-:W-:Y:S02]  /*1ce0*/  USHF.R.S32.HI UR4, URZ, 0x1f, UR5 ;  /* 0x0000001fff047899 */ /* 0x000fe40008011405 */
[----:B------:R-:W-:Y:S02]  /*1cf0*/  UIADD3 UR48, UPT, UPT, UR6, 0x7e, URZ ;  /* 0x0000007e06307890 */ /* 0x000fe4000fffe0ff */
[----:B------:R-:W-:Y:S02]  /*1d00*/  ULEA.HI UR4, UR4, UR5, URZ, 0x6 ;  /* 0x0000000504047291 */ /* 0x000fe4000f8f30ff */
[----:B------:R-:W-:-:S02]  /*1d10*/  UIADD3 UR5, UPT, UPT, UR6, -0x1, URZ ;  /* 0xffffffff06057890 */ /* 0x000fc4000fffe0ff */
[----:B------:R-:W-:Y:S02]  /*1d20*/  USHF.R.S32.HI UR41, URZ, 0x6, UR4 ;  /* 0x00000006ff297899 */ /* 0x000fe40008011404 */
[----:B------:R-:W-:Y:S02]  /*1d30*/  UISETP.GE.U32.AND UP2, UPT, UR5, -0x7f, UPT ;  /* 0xffffff810500788c */ /* 0x000fe4000bf46070 */
[----:B------:R-:W-:Y:S02]  /*1d40*/  UISETP.LT.U32.AND UP0, UPT, UR41, 0x10, UPT ;  /* 0x000000102900788c */ /* 0x000fe4000bf01070 */
[----:B------:R-:W-:Y:S02]  /*1d50*/  ULOP3.LUT UR5, UR7, 0x80, URZ, 0xc0, !UPT ;  /* 0x0000008007057892 */ /* 0x000fe4000f8ec0ff */
[----:B------:R-:W-:Y:S02]  /*1d60*/  USEL UR40, UR41, 0x10, UP0 ;  /* 0x0000001029287887 */ /* 0x000fe40008000000 */
[----:B------:R-:W-:-:S02]  /*1d70*/  ULEA UR44, UR44, UR5, 0x6 ;  /* 0x000000052c2c7291 */ /* 0x000fc4000f8e30ff */
[----:B------:R-:W-:Y:S02]  /*1d80*/  UIADD3 UR4, UPT, UPT, UR40, -0x1, URZ ;  /* 0xffffffff28047890 */ /* 0x000fe4000fffe0ff */
[----:B------:R-:W-:Y:S01]  /*1d90*/  @UP2 UIADD3 UR4, UPT, UPT, UR40, URZ, URZ ;  /* 0x000000ff28042290 */ /* 0x000fe2000fffe0ff */
[----:B------:R-:W3:Y:S01]  /*1da0*/  LDCU UR38, c[0x0][0x374] ;  /* 0x00006e80ff2677ac */ /* 0x000ee20008000800 */
[----:B------:R-:W-:Y:S02]  /*1db0*/  ULEA UR43, UR31, UR43, 0x4 ;  /* 0x0000002b1f2b7291 */ /* 0x000fe4000f8e20ff */
[----:B------:R-:W-:Y:S02]  /*1dc0*/  UIADD3 UR47, UPT, UPT, UR41, -UR40, URZ ;  /* 0x80000028292f7290 */ /* 0x000fe4000fffe0ff */
[----:B------:R-:W-:Y:S02]  /*1dd0*/  UIADD3 UR30, UPT, UPT, UR4, 0x1, URZ ;  /* 0x00000001041e7890 */ /* 0x000fe4000fffe0ff */
[----:B------:R-:W-:Y:S01]  /*1de0*/  UIADD3 UR42, UPT, UPT, -UR4, URZ, URZ ;  /* 0x000000ff042a7290 */ /* 0x000fe2000fffe1ff */
[----:B-12---:R-:W-:-:S11]  /*1df0*/  UMOV UR5, URZ ;  /* 0x000000ff00057c82 */ /* 0x006fd60008000000 */
.L_x_43:
[----:B------:R-:W-:Y:S01]  /*1e00*/  UISETP.NE.AND UP0, UPT, UR46, URZ, UPT ;  /* 0x000000ff2e00728c */ /* 0x000fe2000bf05270 */
[----:B------:R-:W1:Y:S08]  /*1e10*/  S2UR UR46, SR_CgaCtaId ;  /* 0x00000000002e79c3 */ /* 0x000e700000008800 */
[----:B------:R-:W-:Y:S05]  /*1e20*/  BRA.U UP0, `(.L_x_24) ;  /* 0x0000000100347547 */ /* 0x000fea000b800000 */
[----:B------:R-:W2:Y:S01]  /*1e30*/  S2R R0, SR_CgaCtaId ;  /* 0x0000000000007919 */ /* 0x000ea20000008800 */
[----:B------:R-:W-:-:S04]  /*1e40*/  MOV R2, 0x400 ;  /* 0x0000040000027802 */ /* 0x000fc80000000f00 */
[----:B--2---:R-:W-:Y:S02]  /*1e50*/  LEA R0, R0, R2, 0x18 ;  /* 0x0000000200007211 */ /* 0x004fe400078ec0ff */
[----:B------:R-:W-:-:S03]  /*1e60*/  SHF.L.U32 R2, R8, 0x1f, RZ ;  /* 0x0000001f08027819 */ /* 0x000fc600000006ff */
[----:B------:R-:W-:-:S04]  /*1e70*/  IMAD R0, R9, 0x8, R0 ;  /* 0x0000000809007824 */ /* 0x000fc800078e0200 */
[----:B------:R-:W2:Y:S02]  /*1e80*/  SYNCS.PHASECHK.TRANS64.TRYWAIT P0, [R0+URZ+0x1c0], R2 ;  /* 0x0001c002000075a7 */ /* 0x000ea400080011ff */
[----:B--2---:R-:W-:Y:S05]  /*1e90*/  @!P0 BRA `(.L_x_25) ;  /* 0x0000008800b48947 */ /* 0x004fea0003800000 */
.L_x_156:
[----:B------:R-:W-:Y:S01]  /*1ea0*/  VIADD R9, R9, 0x1 ;  /* 0x0000000109097836 */ /* 0x000fe20000000000 */
[----:B------:R2:W-:Y:S04]  /*1eb0*/  SYNCS.ARRIVE.TRANS64.A1T0 RZ, [R0+URZ+0x1b0], RZ ;  /* 0x0001b0ff00ff79a7 */ /* 0x0005e800081000ff */
[----:B------:R-:W-:-:S04]  /*1ec0*/  ISETP.NE.AND P0, PT, R9, 0x2, PT ;  /* 0x000000020900780c */ /* 0x000fc80003f05270 */
[----:B------:R-:W-:Y:S02]  /*1ed0*/  SEL R9, R9, RZ, P0 ;  /* 0x000000ff09097207 */ /* 0x000fe40000000000 */
[----:B--2---:R-:W-:-:S04]  /*1ee0*/  SEL R0, RZ, 0x1, P0 ;  /* 0x00000001ff007807 */ /* 0x004fc80000000000 */
[----:B------:R-:W-:-:S07]  /*1ef0*/  LOP3.LUT R8, R8, R0, RZ, 0x3c, !PT ;  /* 0x0000000008087212 */ /* 0x000fce00078e3cff */
.L_x_24:
[----:B------:R-:W-:Y:S01]  /*1f00*/  UMOV UR6, 0x400 ;  /* 0x0000040000067882 */ /* 0x000fe20000000000 */
[----:B------:R-:W-:Y:S01]  /*1f10*/  SHF.L.U32 R0, R12, 0x1f, RZ ;  /* 0x0000001f0c007819 */ /* 0x000fe200000006ff */
[----:B-1----:R-:W-:Y:S02]  /*1f20*/  ULEA UR6, UR46, UR6, 0x18 ;  /* 0x000000062e067291 */ /* 0x002fe4000f8ec0ff */
[----:B------:R-:W-:Y:S02]  /*1f30*/  UISETP.GE.U32.AND UP0, UPT, UR48, 0x7f, UPT ;  /* 0x0000007f3000788c */ /* 0x000fe4000bf06070 */
[----:B------:R-:W-:Y:S02]  /*1f40*/  ULEA UR4, UR5, UR6, 0x3 ;  /* 0x0000000605047291 */ /* 0x000fe4000f8e18ff */
[----:B------:R-:W-:Y:S01]  /*1f50*/  ULEA UR11, UR32, UR44, 0x8 ;  /* 0x0000002c200b7291 */ /* 0x000fe2000f8e40ff */
[----:B------:R-:W-:-:S06]  /*1f60*/  UMOV UR7, URZ ;  /* 0x000000ff00077c82 */ /* 0x000fcc0008000000 */
[----:B------:R1:W2:Y:S01]  /*1f70*/  SYNCS.PHASECHK.TRANS64.TRYWAIT P0, [UR4+0x80], R0 ;  /* 0x00008000ff0075a7 */ /* 0x0002a20008001104 */
[----:B------:R-:W-:-:S04]  /*1f80*/  ULEA.HI UR4, UR20, UR20, URZ, 0x1 ;  /* 0x0000001414047291 */ /* 0x000fc8000f8f08ff */
[----:B------:R-:W-:-:S04]  /*1f90*/  USHF.L.U32 UR4, UR4, 0x6, URZ ;  /* 0x0000000604047899 */ /* 0x000fc800080006ff */
[----:B------:R-:W-:-:S04]  /*1fa0*/  ULOP3.LUT UR35, UR4, 0xffffff80, URZ, 0xc0, !UPT ;  /* 0xffffff8004237892 */ /* 0x000fc8000f8ec0ff */
[----:B------:R-:W-:Y:S01]  /*1fb0*/  UIADD3 UR35, UPT, UPT, UR43, UR35, URZ ;  /* 0x000000232b237290 */ /* 0x000fe2000fffe0ff */
[----:B------:R-:W-:Y:S11]  /*1fc0*/  BRA.U !UP0, `(.L_x_26) ;  /* 0x0000000108c87547 */ /* 0x000ff6000b800000 */
[----:B------:R-:W-:Y:S01]  /*1fd0*/  UMOV UR13, UR42 ;  /* 0x0000002a000d7c82 */ /* 0x000fe20008000000 */
[----:B------:R-:W-:Y:S01]  /*1fe0*/  UMOV UR4, UR5 ;  /* 0x0000000500047c82 */ /* 0x000fe20008000000 */
[----:B------:R-:W-:-:S05]  /*1ff0*/  UMOV UR34, URZ ;  /* 0x000000ff00227c82 */ /* 0x000fca0008000000 */
.L_x_32:
[----:B------:R-:W-:Y:S01]  /*2000*/  ULEA UR33, UR4, UR6, 0x3 ;  /* 0x0000000604217291 */ /* 0x000fe2000f8e18ff */
[----:B------:R-:W-:Y:S01]  /*2010*/  @P3 MOV R2, 0x6000 ;  /* 0x0000600000023802 */ /* 0x000fe20000000f00 */
[----:B-12-4-:R-:W-:Y:S10]  /*2020*/  @P0 BRA `(.L_x_27) ;  /* 0x00000000000c0947 */ /* 0x016ff40003800000 */
[----:B------:R-:W-:-:S04]  /*2030*/  SHF.L.U32 R3, R12, 0x1f, RZ ;  /* 0x0000001f0c037819 */ /* 0x000fc800000006ff */
[----:B------:R-:W2:Y:S02]  /*2040*/  SYNCS.PHASECHK.TRANS64.TRYWAIT P0, [UR33+0x80], R3 ;  /* 0x00008003ff0075a7 */ /* 0x000ea40008001121 */
[----:B--2---:R-:W-:Y:S05]  /*2050*/  @!P0 BRA `(.L_x_28) ;  /* 0x0000008800588947 */ /* 0x004fea0003800000 */
.L_x_27:
[----:B------:R2:W-:Y:S01]  /*2060*/  @P3 SYNCS.ARRIVE.TRANS64 RZ, [UR33], R2 ;  /* 0x00000002ffff39a7 */ /* 0x0005e20008000021 */
[----:B------:R-:W-:Y:S02]  /*2070*/  ULOP3.LUT UR5, UR25, 0x2, URZ, 0xfc, !UPT ;  /* 0x0000000219057892 */ /* 0x000fe4000f8efcff */
[----:B------:R-:W-:Y:S02]  /*2080*/  UIADD3 UR13, UPT, UPT, UR13, 0x1, URZ ;  /* 0x000000010d0d7890 */ /* 0x000fe4000fffe0ff */
[----:B------:R-:W-:Y:S02]  /*2090*/  UISETP.NE.AND UP0, UPT, UR5, 0x2, UPT ;  /* 0x000000020500788c */ /* 0x000fe4000bf05270 */
[----:B------:R-:W-:-:S07]  /*20a0*/  UISETP.NE.AND UP2, UPT, UR13, 0x1, UPT ;  /* 0x000000010d00788c */ /* 0x000fce000bf45270 */
[----:B------:R-:W-:Y:S05]  /*20b0*/  BRA.U UP0, `(.L_x_29) ;  /* 0x0000000100047547 */ /* 0x000fea000b800000 */
[----:B---3--:R-:W-:Y:S05]  /*20c0*/  BPT.TRAP 0x1 ;  /* 0x000000040000795c */ /* 0x008fea0000300000 */
.L_x_29:
[----:B------:R-:W-:Y:S04]  /*20d0*/  BSSY.RECONVERGENT B0, `(.L_x_30) ;  /* 0x0000003000007945 */ /* 0x000fe80003800200 */
[----:B------:R-:W-:Y:S05]  /*20e0*/  @!P2 BRA `(.L_x_31) ;  /* 0x000000000004a947 */ /* 0x000fea0003800000 */
[----:B---3--:R-:W-:Y:S05]  /*20f0*/  BPT.TRAP 0x1 ;  /* 0x000000040000795c */ /* 0x008fea0000300000 */
.L_x_31:
[----:B---3--:R-:W-:Y:S05]  /*2100*/  BSYNC.RECONVERGENT B0 ;  /* 0x0000000000007941 */ /* 0x008fea0003800200 */
.L_x_30:
[----:B------:R-:W-:Y:S02]  /*2110*/  UIADD3 UR5, UPT, UPT, UR4, 0x1, URZ ;  /* 0x0000000104057890 */ /* 0x000fe4000fffe0ff */
[----:B------:R-:W-:Y:S02]  /*2120*/  ULEA UR32, UR4, UR27, 0xc ;  /* 0x0000001b04207291 */ /* 0x000fe4000f8e60ff */
[----:B------:R-:W-:Y:S02]  /*2130*/  UISETP.NE.AND UP0, UPT, UR5, 0x10, UPT ;  /* 0x000000100500788c */ /* 0x000fe4000bf05270 */
[----:B------:R-:W-:Y:S02]  /*2140*/  UIADD3 UR16, UP1, UPT, UR28, 0x80, URZ ;  /* 0x000000801c107890 */ /* 0x000fe4000ff3e0ff */
[----:B------:R-:W-:Y:S02]  /*2150*/  USEL UR8, URZ, 0x1, UP0 ;  /* 0x00000001ff087887 */ /* 0x000fe40008000000 */
[----:B------:R-:W-:-:S02]  /*2160*/  USEL UR5, UR5, URZ, UP0 ;  /* 0x000000ff05057287 */ /* 0x000fc40008000000 */
[----:B------:R-:W-:Y:S02]  /*2170*/  UIADD3 UR14, UP0, UPT, UR28, 0x180, URZ ;  /* 0x000001801c0e7890 */ /* 0x000fe4000ff1e0ff */
[----:B------:R-:W-:Y:S01]  /*2180*/  ULEA UR7, UR5, UR6, 0x3 ;  /* 0x0000000605077291 */ /* 0x000fe2000f8e18ff */
[----:B------:R-:W-:Y:S01]  /*2190*/  LOP3.LUT R12, R12, UR8, RZ, 0x3c, !PT ;  /* 0x000000080c0c7c12 */ /* 0x000fe2000f8e3cff */
[----:B------:R-:W-:Y:S02]  /*21a0*/  ULEA UR8, UR4, UR26, 0xd ;  /* 0x0000001a04087291 */ /* 0x000fe4000f8e68ff */
[----:B------:R-:W-:Y:S01]  /*21b0*/  ULOP3.LUT UR33, UR33, 0xfefffff8, URZ, 0xc0, !UPT ;  /* 0xfefffff821217892 */ /* 0x000fe2000f8ec0ff */
[----:B-1----:R-:W-:Y:S01]  /*21c0*/  SHF.L.U32 R0, R12, 0x1f, RZ ;  /* 0x0000001f0c007819 */ /* 0x002fe200000006ff */
[----:B------:R-:W-:Y:S02]  /*21d0*/  UIADD3.X UR17, UPT, UPT, URZ, UR29, URZ, UP1, !UPT ;  /* 0x0000001dff117290 */ /* 0x000fe40008ffe4ff */
[----:B------:R-:W-:Y:S01]  /*21e0*/  UIADD3 UR32, UPT, UPT, UR6, 0x6400, UR32 ;  /* 0x0000640006207890 */ /* 0x000fe2000fffe020 */
[----:B------:R4:W1:Y:S01]  /*21f0*/  SYNCS.PHASECHK.TRANS64.TRYWAIT P0, [UR7+0x80], R0 ;  /* 0x00008000ff0075a7 */ /* 0x0008620008001107 */
[----:B------:R-:W-:-:S02]  /*2200*/  UPRMT UR7, URZ, 0x5410, UR24 ;  /* 0x00005410ff077896 */ /* 0x000fc40008000018 */
[----:B------:R-:W-:Y:S02]  /*2210*/  UIADD3 UR8, UPT, UPT, UR6, 0x16400, UR8 ;  /* 0x0001640006087890 */ /* 0x000fe4000fffe008 */
[----:B------:R-:W-:Y:S02]  /*2220*/  UIADD3.X UR15, UPT, UPT, URZ, UR29, URZ, UP0, !UPT ;  /* 0x0000001dff0f7290 */ /* 0x000fe400087fe4ff */
[----:B------:R-:W-:Y:S01]  /*2230*/  UPRMT UR4, URZ, 0x5410, UR21 ;  /* 0x00005410ff047896 */ /* 0x000fe20008000015 */
[----:B------:R-:W-:Y:S01]  /*2240*/  UMOV UR18, 0x0 ;  /* 0x0000000000127882 */ /* 0x000fe20000000000 */
[----:B------:R-:W-:Y:S01]  /*2250*/  UMOV UR19, 0x10000000 ;  /* 0x1000000000137882 */ /* 0x000fe20000000000 */
[----:B------:R-:W-:Y:S01]  /*2260*/  UMOV UR10, UR34 ;  /* 0x00000022000a7c82 */ /* 0x000fe20008000000 */
[----:B------:R-:W-:Y:S01]  /*2270*/  UMOV UR12, UR36 ;  /* 0x00000024000c7c82 */ /* 0x000fe20008000000 */
[----:B------:R-:W-:Y:S01]  /*2280*/  UMOV UR9, UR33 ;  /* 0x0000002100097c82 */ /* 0x000fe20008000000 */
[----:B------:R3:W-:Y:S03]  /*2290*/  UTMALDG.3D.MULTICAST.2CTA [UR32], [UR16], UR7, desc[UR18] ;  /* 0x00001220100073b4 */ /* 0x0007e60008211807 */
[----:B------:R2:W-:Y:S01]  /*22a0*/  UTMALDG.3D.MULTICAST.2CTA [UR8], [UR14], UR4, desc[UR18] ;  /* 0x000012080e0073b4 */ /* 0x0005e20008211804 */
[----:B---3--:R-:W-:Y:S01]  /*22b0*/  UIADD3 UR34, UPT, UPT, UR34, 0x40, URZ ;  /* 0x0000004022227890 */ /* 0x008fe2000fffe0ff */
[----:B------:R-:W-:Y:S01]  /*22c0*/  UMOV UR7, UR30 ;  /* 0x0000001e00077c82 */ /* 0x000fe20008000000 */
[----:B--2---:R-:W-:Y:S01]  /*22d0*/  UMOV UR4, UR5 ;  /* 0x0000000500047c82 */ /* 0x004fe20008000000 */
[----:B------:R-:W-:Y:S09]  /*22e0*/  BRA.U UP2, `(.L_x_32) ;  /* 0xfffffffd02447547 */ /* 0x000ff2000b83ffff */
.L_x_26:
[----:B------:R-:W-:Y:S01]  /*22f0*/  ULEA UR4, UR5, UR6, 0x3 ;  /* 0x0000000605047291 */ /* 0x000fe2000f8e18ff */
[----:B-1--4-:R-:W-:Y:S01]  /*2300*/  SHF.L.U32 R0, R12, 0x1f, RZ ;  /* 0x0000001f0c007819 */ /* 0x012fe200000006ff */
[----:B------:R-:W-:Y:S01]  /*2310*/  @!P1 SYNCS.ARRIVE.TRANS64.A1T0 RZ, [UR6+0x148], RZ ;  /* 0x000148ffffff99a7 */ /* 0x000fe20008100006 */
[----:B------:R-:W-:-:S06]  /*2320*/  UISETP.GT.AND UP0, UPT, UR41, UR40, UPT ;  /* 0x000000282900728c */ /* 0x000fcc000bf04270 */
[----:B--2---:R1:W2:Y:S03]  /*2330*/  SYNCS.PHASECHK.TRANS64.TRYWAIT P0, [UR4+0x80], R0 ;  /* 0x00008000ff0075a7 */ /* 0x0042a60008001104 */
[----:B------:R-:W-:Y:S05]  /*2340*/  BRA.U !UP0, `(.L_x_33) ;  /* 0x0000000108c87547 */ /* 0x000fea000b800000 */
[----:B------:R-:W-:Y:S01]  /*2350*/  UIADD3 UR13, UPT, UPT, UR47, UR7, URZ ;  /* 0x000000072f0d7290 */ /* 0x000fe2000fffe0ff */
[----:B------:R-:W-:-:S11]  /*2360*/  UMOV UR4, UR5 ;  /* 0x0000000500047c82 */ /* 0x000fd60008000000 */
.L_x_39:
[----:B------:R-:W-:Y:S01]  /*2370*/  ULEA UR17, UR4, UR6, 0x3 ;  /* 0x0000000604117291 */ /* 0x000fe2000f8e18ff */
[----:B--2---:R-:W-:Y:S01]  /*2380*/  @P3 MOV R2, 0x6000 ;  /* 0x0000600000023802 */ /* 0x004fe20000000f00 */
[----:B-12---:R-:W-:Y:S10]  /*2390*/  @P0 BRA `(.L_x_34) ;  /* 0x00000000000c0947 */ /* 0x006ff40003800000 */
[----:B------:R-:W-:-:S04]  /*23a0*/  SHF.L.U32 R3, R12, 0x1f, RZ ;  /* 0x0000001f0c037819 */ /* 0x000fc800000006ff */
[----:B------:R-:W2:Y:S02]  /*23b0*/  SYNCS.PHASECHK.TRANS64.TRYWAIT P0, [UR17+0x80], R3 ;  /* 0x00008003ff0075a7 */ /* 0x000ea40008001111 */
[----:B--2---:R-:W-:Y:S05]  /*23c0*/  @!P0 BRA `(.L_x_35) ;  /* 0x0000008400948947 */ /* 0x004fea0003800000 */
.L_x_34:
[----:B------:R2:W-:Y:S01]  /*23d0*/  @P3 SYNCS.ARRIVE.TRANS64 RZ, [UR17], R2 ;  /* 0x00000002ffff39a7 */ /* 0x0005e20008000011 */
[----:B------:R-:W-:-:S04]  /*23e0*/  ULOP3.LUT UR5, UR25, 0x2, URZ, 0xfc, !UPT ;  /* 0x0000000219057892 */ /* 0x000fc8000f8efcff */
[----:B------:R-:W-:-:S09]  /*23f0*/  UISETP.NE.AND UP0, UPT, UR5, 0x2, UPT ;  /* 0x000000020500788c */ /* 0x000fd2000bf05270 */
[----:B------:R-:W-:Y:S05]  /*2400*/  BRA.U UP0, `(.L_x_36) ;  /* 0x0000000100047547 */ /* 0x000fea000b800000 */
[----:B---3--:R-:W-:Y:S05]  /*2410*/  BPT.TRAP 0x1 ;  /* 0x000000040000795c */ /* 0x008fea0000300000 */
.L_x_36:
[----:B------:R-:W-:Y:S04]  /*2420*/  BSSY.RECONVERGENT B0, `(.L_x_37) ;  /* 0x0000003000007945 */ /* 0x000fe80003800200 */
[----:B------:R-:W-:Y:S05]  /*2430*/  @!P2 BRA `(.L_x_38) ;  /* 0x000000000004a947 */ /* 0x000fea0003800000 */
[----:B---3--:R-:W-:Y:S05]  /*2440*/  BPT.TRAP 0x1 ;  /* 0x000000040000795c */ /* 0x008fea0000300000 */
.L_x_38:
[----:B---3--:R-:W-:Y:S05]  /*2450*/  BSYNC.RECONVERGENT B0 ;  /* 0x0000000000007941 */ /* 0x008fea0003800200 */
.L_x_37:
[----:B------:R-:W-:Y:S02]  /*2460*/  UIADD3 UR5, UPT, UPT, UR4, 0x1, URZ ;  /* 0x0000000104057890 */ /* 0x000fe4000fffe0ff */
[----:B------:R-:W-:Y:S02]  /*2470*/  USHF.L.U32 UR18, UR7, 0x6, URZ ;  /* 0x0000000607127899 */ /* 0x000fe400080006ff */
[----:B------:R-:W-:Y:S02]  /*2480*/  UISETP.NE.AND UP0, UPT, UR5, 0x10, UPT ;  /* 0x000000100500788c */ /* 0x000fe4000bf05270 */
[----:B------:R-:W-:Y:S02]  /*2490*/  UIADD3 UR7, UPT, UPT, UR7, 0x1, URZ ;  /* 0x0000000107077890 */ /* 0x000fe4000fffe0ff */
[----:B------:R-:W-:Y:S02]  /*24a0*/  USEL UR9, URZ, 0x1, UP0 ;  /* 0x00000001ff097887 */ /* 0x000fe40008000000 */
[----:B------:R-:W-:-:S02]  /*24b0*/  USEL UR5, UR5, URZ, UP0 ;  /* 0x000000ff05057287 */ /* 0x000fc40008000000 */
[----:B------:R-:W-:Y:S02]  /*24c0*/  UIADD3 UR14, UP0, UPT, UR28, 0x180, URZ ;  /* 0x000001801c0e7890 */ /* 0x000fe4000ff1e0ff */
[----:B------:R-:W-:Y:S01]  /*24d0*/  ULEA UR8, UR5, UR6, 0x3 ;  /* 0x0000000605087291 */ /* 0x000fe2000f8e18ff */
[----:B------:R-:W-:Y:S01]  /*24e0*/  LOP3.LUT R12, R12, UR9, RZ, 0x3c, !PT ;  /* 0x000000090c0c7c12 */ /* 0x000fe2000f8e3cff */
[----:B------:R-:W-:Y:S02]  /*24f0*/  ULEA UR16, UR4, UR27, 0xc ;  /* 0x0000001b04107291 */ /* 0x000fe4000f8e60ff */
[----:B------:R-:W-:Y:S01]  /*2500*/  UIADD3 UR22, UP1, UPT, UR28, 0x80, URZ ;  /* 0x000000801c167890 */ /* 0x000fe2000ff3e0ff */
[----:B-1----:R-:W-:Y:S01]  /*2510*/  SHF.L.U32 R0, R12, 0x1f, RZ ;  /* 0x0000001f0c007819 */ /* 0x002fe200000006ff */
[----:B------:R-:W-:Y:S02]  /*2520*/  UIADD3.X UR15, UPT, UPT, URZ, UR29, URZ, UP0, !UPT ;  /* 0x0000001dff0f7290 */ /* 0x000fe400087fe4ff */
[----:B------:R-:W-:Y:S01]  /*2530*/  UISETP.NE.AND UP0, UPT, UR7, UR13, UPT ;  /* 0x0000000d0700728c */ /* 0x000fe2000bf05270 */
[----:B------:R4:W1:Y:S01]  /*2540*/  SYNCS.PHASECHK.TRANS64.TRYWAIT P0, [UR8+0x80], R0 ;  /* 0x00008000ff0075a7 */ /* 0x0008620008001108 */
[----:B------:R-:W-:-:S02]  /*2550*/  ULEA UR8, UR4, UR26, 0xd ;  /* 0x0000001a04087291 */ /* 0x000fc4000f8e68ff */
[----:B------:R-:W-:Y:S02]  /*2560*/  ULOP3.LUT UR17, UR17, 0xfefffff8, URZ, 0xc0, !UPT ;  /* 0xfefffff811117892 */ /* 0x000fe4000f8ec0ff */
[----:B------:R-:W-:Y:S02]  /*2570*/  UIADD3 UR16, UPT, UPT, UR6, 0x6400, UR16 ;  /* 0x0000640006107890 */ /* 0x000fe4000fffe010 */
[----:B------:R-:W-:Y:S02]  /*2580*/  UIADD3.X UR23, UPT, UPT, URZ, UR29, URZ, UP1, !UPT ;  /* 0x0000001dff177290 */ /* 0x000fe40008ffe4ff */
[----:B------:R-:W-:Y:S02]  /*2590*/  UPRMT UR10, URZ, 0x5410, UR24 ;  /* 0x00005410ff0a7896 */ /* 0x000fe40008000018 */
[----:B------:R-:W-:Y:S02]  /*25a0*/  UIADD3 UR8, UPT, UPT, UR6, 0x16400, UR8 ;  /* 0x0001640006087890 */ /* 0x000fe4000fffe008 */
[----:B------:R-:W-:Y:S01]  /*25b0*/  UPRMT UR4, URZ, 0x5410, UR21 ;  /* 0x00005410ff047896 */ /* 0x000fe20008000015 */
[----:B------:R-:W-:Y:S01]  /*25c0*/  UMOV UR32, 0x0 ;  /* 0x0000000000207882 */ /* 0x000fe20000000000 */
[----:B------:R-:W-:Y:S01]  /*25d0*/  UMOV UR33, 0x10000000 ;  /* 0x1000000000217882 */ /* 0x000fe20000000000 */
[----:B------:R-:W-:Y:S01]  /*25e0*/  UMOV UR19, UR35 ;  /* 0x0000002300137c82 */ /* 0x000fe20008000000 */
[----:B------:R-:W-:Y:S01]  /*25f0*/  UMOV UR20, UR36 ;  /* 0x0000002400147c82 */ /* 0x000fe20008000000 */
[----:B------:R-:W-:Y:S01]  /*2600*/  UMOV UR12, UR36 ;  /* 0x00000024000c7c82 */ /* 0x000fe20008000000 */
[----:B------:R3:W-:Y:S01]  /*2610*/  UTMALDG.3D.MULTICAST.2CTA [UR16], [UR22], UR10, desc[UR32] ;  /* 0x00002010160073b4 */ /* 0x0007e2000821180a */
[----:B------:R-:W-:Y:S01]  /*2620*/  UMOV UR9, UR17 ;  /* 0x0000001100097c82 */ /* 0x000fe20008000000 */
[----:B---3--:R-:W-:-:S02]  /*2630*/  UMOV UR10, UR18 ;  /* 0x00000012000a7c82 */ /* 0x008fc40008000000 */
[----:B------:R3:W-:Y:S02]  /*2640*/  UTMALDG.3D.MULTICAST.2CTA [UR8], [UR14], UR4, desc[UR32] ;  /* 0x000020080e0073b4 */ /* 0x0007e40008211804 */
[----:B---3--:R-:W-:Y:S01]  /*2650*/  UMOV UR4, UR5 ;  /* 0x0000000500047c82 */ /* 0x008fe20008000000 */
[----:B----4-:R-:W-:Y:S05]  /*2660*/  BRA.U UP0, `(.L_x_39) ;  /* 0xfffffffd00407547 */ /* 0x010fea000b83ffff */
.L_x_33:
[C---:B------:R-:W-:Y:S01]  /*2670*/  LEA R3, R11.reuse, UR6, 0x3 ;  /* 0x000000060b037c11 */ /* 0x040fe2000f8e18ff */
[----:B------:R-:W-:Y:S01]  /*2680*/  NOP ;  /* 0x0000000000007918 */ /* 0x000fe20000000000 */
[----:B-1----:R-:W-:Y:S02]  /*2690*/  SHF.L.U32 R0, R10, 0x1f, RZ ;  /* 0x0000001f0a007819 */ /* 0x002fe400000006ff */
[----:B------:R-:W-:Y:S02]  /*26a0*/  LEA R4, R11, UR6, 0x4 ;  /* 0x000000060b047c11 */ /* 0x000fe4000f8e20ff */
[----:B--2---:R-:W1:Y:S02]  /*26b0*/  SYNCS.PHASECHK.TRANS64.TRYWAIT P0, [R3+URZ+0x150], R0 ;  /* 0x00015000030075a7 */ /* 0x004e6400080011ff */
[----:B-1----:R-:W-:Y:S05]  /*26c0*/  @!P0 BRA `(.L_x_40) ;  /* 0x0000008000ec8947 */ /* 0x002fea0003800000 */
.L_x_159:
[----:B------:R-:W2:Y:S01]  /*26d0*/  LDS.128 R4, [R4+0x1e0] ;  /* 0x0001e00004047984 */ /* 0x000ea20000000c00 */
[----:B------:R-:W-:Y:S01]  /*26e0*/  UISETP.GE.AND UP0, UPT, UR45, 0x1, UPT ;  /* 0x000000012d00788c */ /* 0x000fe2000bf06270 */
[----:B------:R-:W-:Y:S01]  /*26f0*/  @!PT LDS RZ, [RZ] ;  /* 0x00000000fffff984 */ /* 0x000fe20000000800 */
[----:B------:R-:W-:Y:S01]  /*2700*/  @!PT LDS RZ, [RZ] ;  /* 0x00000000fffff984 */ /* 0x000fe20000000800 */
[----:B------:R-:W-:Y:S01]  /*2710*/  @!PT LDS RZ, [RZ] ;  /* 0x00000000fffff984 */ /* 0x000fe20000000800 */
[----:B------:R-:W-:Y:S01]  /*2720*/  @!PT LDS RZ, [RZ] ;  /* 0x00000000fffff984 */ /* 0x000fe20000000800 */
[----:B------:R4:W-:Y:S06]  /*2730*/  MEMBAR.ALL.CTA ;  /* 0x0000000000007992 */ /* 0x0009ec0000008000 */
[----:B----4-:R-:W4:Y:S01]  /*2740*/  FENCE.VIEW.ASYNC.S ;  /* 0x00000000000073c6 */ /* 0x010f220000000000 */
[----:B--2---:R-:W-:-:S13]  /*2750*/  LOP3.LUT P0, RZ, R6, 0x1, RZ, 0xc0, !PT ;  /* 0x0000000106ff7812 */ /* 0x004fda000780c0ff */
[----:B----4-:R-:W-:Y:S01]  /*2760*/  VOTEU.ANY UP1, P0 ;  /* 0x0000000000ff7886 */ /* 0x010fe20000020100 */
[----:B------:R-:W-:-:S13]  /*2770*/  PLOP3.LUT P0, PT, PT, PT, UP1, 0x80, 0x8 ;  /* 0x000000000008781c */ /* 0x000fda0003f0f018 */
[----:B-1----:R-:W-:Y:S02]  /*2780*/  @P0 LOP3.LUT R0, R5, 0xffff, RZ, 0xc0, !PT ;  /* 0x0000ffff05000812 */ /* 0x002fe400078ec0ff */
[----:B------:R-:W-:Y:S02]  /*2790*/  @P0 MOV R2, R4 ;  /* 0x0000000400020202 */ /* 0x000fe40000000f00 */
[----:B------:R-:W-:Y:S01]  /*27a0*/  @P0 R2UR UR7, R0 ;  /* 0x00000000000702ca */ /* 0x000fe200000e0000 */
[----:B------:R-:W-:Y:S01]  /*27b0*/  VIADD R0, R3, 0x160 ;  /* 0x0000016003007836 */ /* 0x000fe20000000000 */
[----:B------:R-:W-:Y:S02]  /*27c0*/  @P0 SHF.R.U32.HI R4, RZ, 0x10, R5 ;  /* 0x00000010ff040819 */ /* 0x000fe40000011605 */
[----:B------:R-:W-:Y:S02]  /*27d0*/  @P0 R2UR UR8, R2 ;  /* 0x00000000020802ca */ /* 0x000fe400000e0000 */
[----:B------:R-:W-:-:S02]  /*27e0*/  PRMT R0, RZ, 0x654, R0 ;  /* 0x00000654ff007816 */ /* 0x000fc40000000000 */
[----:B------:R-:W-:Y:S02]  /*27f0*/  @P0 R2UR UR4, R4 ;  /* 0x00000000040402ca */ /* 0x000fe400000e0000 */
[----:B------:R1:W-:Y:S03]  /*2800*/  SYNCS.ARRIVE.TRANS64.RED.A1T0 RZ, [R0+URZ], RZ ;  /* 0x000000ff00ff79a7 */ /* 0x0003e600081004ff */
[----:B------:R-:W-:-:S04]  /*2810*/  @UP1 UMOV UR31, UR7 ;  /* 0x00000007001f1c82 */ /* 0x000fc80008000000 */
[----:B------:R-:W-:-:S04]  /*2820*/  @UP1 UMOV UR37, UR8 ;  /* 0x0000000800251c82 */ /* 0x000fc80008000000 */
[----:B------:R-:W-:Y:S01]  /*2830*/  @UP1 UMOV UR36, UR4 ;  /* 0x0000000400241c82 */ /* 0x000fe20008000000 */
[----:B------:R-:W-:Y:S05]  /*2840*/  BRA.U !UP0, `(.L_x_41) ;  /* 0x0000000108d47547 */ /* 0x000fea000b800000 */
[----:B------:R-:W3:Y:S01]  /*2850*/  LDCU.128 UR12, c[0x0][0xb10] ;  /* 0x00016200ff0c77ac */ /* 0x000ee20008000c00 */
[----:B------:R-:W2:Y:S01]  /*2860*/  LDCU UR32, c[0x0][0xb20] ;  /* 0x00016400ff2077ac */ /* 0x000ea20008000800 */
[----:B------:R-:W4:Y:S01]  /*2870*/  LDCU UR20, c[0x0][0xb0c] ;  /* 0x00016180ff1477ac */ /* 0x000f220008000800 */
[----:B------:R-:W1:Y:S01]  /*2880*/  LDCU.64 UR10, c[0x0][0xb28] ;  /* 0x00016500ff0a77ac */ /* 0x000e620008000a00 */
[----:B------:R-:W-:Y:S02]  /*2890*/  UISETP.NE.AND UP3, UPT, UR45, 0x1, UPT ;  /* 0x000000012d00788c */ /* 0x000fe4000bf65270 */
[----:B---3--:R-:W-:Y:S02]  /*28a0*/  UIMAD.WIDE.U32 UR16, UR38, UR15, URZ ;  /* 0x0000000f261072a5 */ /* 0x008fe4000f8e00ff */
[----:B------:R-:W-:Y:S02]  /*28b0*/  UIMAD.WIDE.U32 UR8, UR39, UR12, URZ ;  /* 0x0000000c270872a5 */ /* 0x000fe4000f8e00ff */
[----:B------:R-:W-:-:S02]  /*28c0*/  UISETP.NE.AND UP0, UPT, UR14, 0x1, UPT ;  /* 0x000000010e00788c */ /* 0x000fc4000bf05270 */
[----:B------:R-:W-:Y:S01]  /*28d0*/  UIMAD.WIDE.U32 UR22, UR31, UR15, URZ ;  /* 0x0000000f1f1672a5 */ /* 0x000fe2000f8e00ff */
[----:B------:R-:W-:Y:S02]  /*28e0*/  UMOV UR16, UR17 ;  /* 0x0000001100107c82 */ /* 0x000fe40008000000 */
[----:B------:R-:W-:Y:S01]  /*28f0*/  UMOV UR8, UR9 ;  /* 0x0000000900087c82 */ /* 0x000fe20008000000 */
[----:B--2---:R-:W-:Y:S02]  /*2900*/  USHF.R.U32.HI UR16, URZ, UR32, UR16 ;  /* 0x00000020ff107299 */ /* 0x004fe40008011610 */
[----:B----4-:R-:W-:Y:S02]  /*2910*/  UISETP.NE.AND UP2, UPT, UR20, 0x1, UPT ;  /* 0x000000011400788c */ /* 0x010fe4000bf45270 */
[----:B------:R-:W-:Y:S02]  /*2920*/  USHF.R.U32.HI UR8, URZ, UR13, UR8 ;  /* 0x0000000dff087299 */ /* 0x000fe40008011608 */
[----:B------:R-:W-:-:S02]  /*2930*/  USEL UR7, UR38, UR16, !UP0 ;  /* 0x0000001026077287 */ /* 0x000fc4000c000000 */
[----:B------:R-:W-:Y:S02]  /*2940*/  USEL UR8, UR39, UR8, !UP2 ;  /* 0x0000000827087287 */ /* 0x000fe4000d000000 */
[----:B-1----:R-:W-:Y:S01]  /*2950*/  UIMAD.WIDE.U32 UR16, UR7, UR10, URZ ;  /* 0x0000000a071072a5 */ /* 0x002fe2000f8e00ff */
[----:B------:R-:W-:Y:S01]  /*2960*/  UMOV UR4, UR23 ;  /* 0x0000001700047c82 */ /* 0x000fe20008000000 */
[----:B------:R-:W-:Y:S02]  /*2970*/  UIMAD.WIDE.U32 UR18, UR37, UR12, URZ ;  /* 0x0000000c251272a5 */ /* 0x000fe4000f8e00ff */
[----:B------:R-:W-:-:S03]  /*2980*/  UIMAD.WIDE.U32 UR22, UR8, UR10, URZ ;  /* 0x0000000a081672a5 */ /* 0x000fc6000f8e00ff */
[----:B------:R-:W-:Y:S01]  /*2990*/  UMOV UR16, UR17 ;  /* 0x0000001100107c82 */ /* 0x000fe20008000000 */
[----:B------:R-:W-:Y:S02]  /*29a0*/  USHF.R.U32.HI UR4, URZ, UR32, UR4 ;  /* 0x00000020ff047299 */ /* 0x000fe40008011604 */
[----:B------:R-:W-:Y:S01]  /*29b0*/  @UP3 USHF.R.U32.HI UR7, URZ, UR11, UR16 ;  /* 0x0000000bff073299 */ /* 0x000fe20008011610 */
[----:B------:R-:W-:Y:S01]  /*29c0*/  UMOV UR18, UR19 ;  /* 0x0000001300127c82 */ /* 0x000fe20008000000 */
[----:B------:R-:W-:Y:S01]  /*29d0*/  UMOV UR22, UR23 ;  /* 0x0000001700167c82 */ /* 0x000fe20008000000 */
[----:B------:R-:W-:Y:S02]  /*29e0*/  USHF.R.U32.HI UR13, URZ, UR13, UR18 ;  /* 0x0000000dff0d7299 */ /* 0x000fe40008011612 */
[----:B------:R-:W-:Y:S02]  /*29f0*/  USEL UR4, UR31, UR4, !UP0 ;  /* 0x000000041f047287 */ /* 0x000fe4000c000000 */
[----:B------:R-:W-:-:S02]  /*2a00*/  @UP3 USHF.R.U32.HI UR8, URZ, UR11, UR22 ;  /* 0x0000000bff083299 */ /* 0x000fc40008011616 */
[----:B------:R-:W-:Y:S02]  /*2a10*/  UIMAD UR9, UR45, UR7, URZ ;  /* 0x000000072d0972a4 */ /* 0x000fe4000f8e02ff */
[----:B------:R-:W-:Y:S02]  /*2a20*/  USEL UR7, UR37, UR13, !UP2 ;  /* 0x0000000d25077287 */ /* 0x000fe4000d000000 */
[----:B------:R-:W-:Y:S02]  /*2a30*/  UIMAD UR12, UR45, UR8, URZ ;  /* 0x000000082d0c72a4 */ /* 0x000fe4000f8e02ff */
[----:B------:R-:W-:Y:S02]  /*2a40*/  UISETP.GE.AND UP0, UPT, UR4, UR9, UPT ;  /* 0x000000090400728c */ /* 0x000fe4000bf06270 */
[----:B------:R-:W-:Y:S02]  /*2a50*/  UIMAD.WIDE.U32 UR16, UR4, UR10, URZ ;  /* 0x0000000a041072a5 */ /* 0x000fe4000f8e00ff */
[----:B------:R-:W-:-:S02]  /*2a60*/  UISETP.GE.OR UP0, UPT, UR7, UR12, UP0 ;  /* 0x0000000c0700728c */ /* 0x000fc40008706670 */
        /* <DEDUP_REMOVED lines=19> */
.L_x_41:
[----:B------:R-:W2:Y:S02]  /*2ba0*/  LDCU UR4, c[0x0][0xb30] ;  /* 0x00016600ff0477ac */ /* 0x000ea40008000800 */
[----:B--2---:R-:W-:-:S09]  /*2bb0*/  UISETP.NE.AND UP0, UPT, UR4, 0x1, UPT ;  /* 0x000000010400788c */ /* 0x004fd2000bf05270 */
[----:B------:R-:W-:Y:S05]  /*2bc0*/  BRA.U UP0, `(.L_x_42) ;  /* 0x0000000100447547 */ /* 0x000fea000b800000 */
[----:B------:R-:W2:Y:S01]  /*2bd0*/  LDCU.128 UR12, c[0x0][0xb10] ;  /* 0x00016200ff0c77ac */ /* 0x000ea20008000c00 */
[----:B------:R-:W4:Y:S01]  /*2be0*/  LDCU UR16, c[0x0][0xb0c] ;  /* 0x00016180ff1077ac */ /* 0x000f220008000800 */
[----:B------:R-:W1:Y:S01]  /*2bf0*/  LDCU UR17, c[0x0][0xb20] ;  /* 0x00016400ff1177ac */ /* 0x000e620008000800 */
[----:B--2---:R-:W-:Y:S02]  /*2c00*/  UIMAD.WIDE.U32 UR10, UR37, UR12, URZ ;  /* 0x0000000c250a72a5 */ /* 0x004fe4000f8e00ff */
[----:B------:R-:W-:Y:S02]  /*2c10*/  UIMAD.WIDE.U32 UR8, UR31, UR15, URZ ;  /* 0x0000000f1f0872a5 */ /* 0x000fe4000f8e00ff */
[----:B----4-:R-:W-:Y:S02]  /*2c20*/  UISETP.NE.AND UP2, UPT, UR16, 0x1, UPT ;  /* 0x000000011000788c */ /* 0x010fe4000bf45270 */
[----:B------:R-:W-:Y:S01]  /*2c30*/  UISETP.NE.AND UP0, UPT, UR14, 0x1, UPT ;  /* 0x000000010e00788c */ /* 0x000fe2000bf05270 */
[----:B------:R-:W-:-:S02]  /*2c40*/  UMOV UR7, UR11 ;  /* 0x0000000b00077c82 */ /* 0x000fc40008000000 */
[----:B------:R-:W-:Y:S01]  /*2c50*/  UMOV UR4, UR9 ;  /* 0x0000000900047c82 */ /* 0x000fe20008000000 */
[----:B------:R-:W-:Y:S02]  /*2c60*/  USHF.R.U32.HI UR7, URZ, UR13, UR7 ;  /* 0x0000000dff077299 */ /* 0x000fe40008011607 */
[----:B-1----:R-:W-:Y:S02]  /*2c70*/  USHF.R.U32.HI UR4, URZ, UR17, UR4 ;  /* 0x00000011ff047299 */ /* 0x002fe40008011604 */
[----:B------:R-:W-:Y:S02]  /*2c80*/  USEL UR7, UR37, UR7, !UP2 ;  /* 0x0000000725077287 */ /* 0x000fe4000d000000 */
[----:B------:R-:W-:-:S04]  /*2c90*/  USEL UR4, UR31, UR4, !UP0 ;  /* 0x000000041f047287 */ /* 0x000fc8000c000000 */
[----:B------:R-:W-:Y:S02]  /*2ca0*/  UIADD3 UR8, UPT, UPT, UR7, -UR4, URZ ;  /* 0x8000000407087290 */ /* 0x000fe4000fffe0ff */
[----:B------:R-:W-:Y:S02]  /*2cb0*/  UIADD3 UR4, UPT, UPT, -UR7, UR4, URZ ;  /* 0x0000000407047290 */ /* 0x000fe4000fffe1ff */
[----:B------:R-:W-:Y:S02]  /*2cc0*/  UIMAD UR31, UR8, UR14, UR31 ;  /* 0x0000000e081f72a4 */ /* 0x000fe4000f8e021f */
[----:B------:R-:W-:-:S12]  /*2cd0*/  UIMAD UR37, UR4, UR16, UR37 ;  /* 0x00000010042572a4 */ /* 0x000fd8000f8e0225 */
.L_x_42:
[----:B------:R-:W-:Y:S01]  /*2ce0*/  VIADD R11, R11, 0x1 ;  /* 0x000000010b0b7836 */ /* 0x000fe20000000000 */
[----:B------:R-:W-:Y:S01]  /*2cf0*/  R2UR UR4, R82 ;  /* 0x00000000520472ca */ /* 0x000fe200000e0000 */
[----:B------:R-:W-:Y:S01]  /*2d00*/  UIADD3 UR20, UPT, UPT, UR37, UR61, URZ ;  /* 0x0000003d25147290 */ /* 0x000fe2000fffe0ff */
[----:B------:R-:W-:Y:S02]  /*2d10*/  PLOP3.LUT P1, PT, PT, PT, PT, 0x80, 0x8 ;  /* 0x000000000008781c */ /* 0x000fe40003f2f070 */
[----:B------:R-:W-:-:S04]  /*2d20*/  ISETP.NE.AND P0, PT, R11, 0x2, PT ;  /* 0x000000020b00780c */ /* 0x000fc80003f05270 */
[----:B-1----:R-:W-:Y:S02]  /*2d30*/  SEL R0, RZ, 0x1, P0 ;  /* 0x00000001ff007807 */ /* 0x002fe40000000000 */
[----:B------:R-:W-:Y:S02]  /*2d40*/  SEL R11, R11, RZ, P0 ;  /* 0x000000ff0b0b7207 */ /* 0x000fe40000000000 */
[----:B------:R-:W-:Y:S01]  /*2d50*/  LOP3.LUT R10, R10, R0, RZ, 0x3c, !PT ;  /* 0x000000000a0a7212 */ /* 0x000fe200078e3cff */
[----:B------:R-:W-:Y:S01]  /*2d60*/  UIADD3 UR32, UPT, UPT, UR31, UR4, URZ ;  /* 0x000000041f207290 */ /* 0x000fe2000fffe0ff */
[----:B------:R-:W-:Y:S11]  /*2d70*/  BRA.U UP1, `(.L_x_43) ;  /* 0xfffffff101207547 */ /* 0x000ff6000b83ffff */
[----:B------:R-:W-:Y:S01]  /*2d80*/  UIADD3 UR7, UPT, UPT, UR6, 0x80, URZ ;  /* 0x0000008006077890 */ /* 0x000fe2000fffe0ff */
[----:B------:R-:W-:-:S03]  /*2d90*/  SHF.L.U32 R2, R12, 0x1f, RZ ;  /* 0x0000001f0c027819 */ /* 0x000fc600000006ff */
[----:B------:R-:W-:-:S09]  /*2da0*/  ULEA UR4, UR5, UR7, 0x3 ;  /* 0x0000000705047291 */ /* 0x000fd2000f8e18ff */
[----:B------:R-:W1:Y:S02]  /*2db0*/  SYNCS.PHASECHK.TRANS64.TRYWAIT P0, [UR4], R2 ;  /* 0x00000002ff0075a7 */ /* 0x000e640008001104 */
[----:B-1----:R-:W-:Y:S05]  /*2dc0*/  @!P0 BRA `(.L_x_44) ;  /* 0x0000007c00408947 */ /* 0x002fea0003800000 */
.L_x_161:
[----:B------:R-:W-:-:S04]  /*2dd0*/  UIADD3 UR4, UPT, UPT, UR5, 0x1, URZ ;  /* 0x0000000105047890 */ /* 0x000fc8000fffe0ff */
[----:B------:R-:W-:-:S04]  /*2de0*/  UISETP.NE.AND UP0, UPT, UR4, 0x10, UPT ;  /* 0x000000100400788c */ /* 0x000fc8000bf05270 */
[----:B------:R-:W-:Y:S02]  /*2df0*/  USEL UR6, URZ, 0x1, UP0 ;  /* 0x00000001ff067887 */ /* 0x000fe40008000000 */
[----:B------:R-:W-:-:S04]  /*2e00*/  USEL UR4, UR4, URZ, UP0 ;  /* 0x000000ff04047287 */ /* 0x000fc80008000000 */
[----:B------:R-:W-:Y:S01]  /*2e10*/  ULEA UR5, UR4, UR7, 0x3 ;  /* 0x0000000704057291 */ /* 0x000fe2000f8e18ff */
[----:B-1----:R-:W-:-:S04]  /*2e20*/  LOP3.LUT R2, R12, UR6, RZ, 0x3c, !PT ;  /* 0x000000060c027c12 */ /* 0x002fc8000f8e3cff */
[----:B------:R-:W-:-:S04]  /*2e30*/  SHF.L.U32 R3, R2, 0x1f, RZ ;  /* 0x0000001f02037819 */ /* 0x000fc800000006ff */
[----:B------:R-:W1:Y:S02]  /*2e40*/  SYNCS.PHASECHK.TRANS64.TRYWAIT P0, [UR5], R3 ;  /* 0x00000003ff0075a7 */ /* 0x000e640008001105 */
[----:B-1----:R-:W-:Y:S05]  /*2e50*/  @!P0 BRA `(.L_x_45) ;  /* 0x0000007c00348947 */ /* 0x002fea0003800000 */
.L_x_163:
[----:B------:R-:W-:-:S04]  /*2e60*/  UIADD3 UR4, UPT, UPT, UR4, 0x1, URZ ;  /* 0x0000000104047890 */ /* 0x000fc8000fffe0ff */
[----:B------:R-:W-:-:S04]  /*2e70*/  UISETP.NE.AND UP0, UPT, UR4, 0x10, UPT ;  /* 0x000000100400788c */ /* 0x000fc8000bf05270 */
[----:B------:R-:W-:Y:S02]  /*2e80*/  USEL UR6, URZ, 0x1, UP0 ;  /* 0x00000001ff067887 */ /* 0x000fe40008000000 */
[----:B------:R-:W-:-:S04]  /*2e90*/  USEL UR4, UR4, URZ, UP0 ;  /* 0x000000ff04047287 */ /* 0x000fc80008000000 */
[----:B------:R-:W-:Y:S01]  /*2ea0*/  ULEA UR5, UR4, UR7, 0x3 ;  /* 0x0000000704057291 */ /* 0x000fe2000f8e18ff */
[----:B------:R-:W-:-:S04]  /*2eb0*/  LOP3.LUT R2, R2, UR6, RZ, 0x3c, !PT ;  /* 0x0000000602027c12 */ /* 0x000fc8000f8e3cff */
[----:B-1----:R-:W-:-:S04]  /*2ec0*/  SHF.L.U32 R3, R2, 0x1f, RZ ;  /* 0x0000001f02037819 */ /* 0x002fc800000006ff */
[----:B------:R-:W1:Y:S02]  /*2ed0*/  SYNCS.PHASECHK.TRANS64.TRYWAIT P0, [UR5], R3 ;  /* 0x00000003ff0075a7 */ /* 0x000e640008001105 */
[----:B-1----:R-:W-:Y:S05]  /*2ee0*/  @!P0 BRA `(.L_x_46) ;  /* 0x0000007c00288947 */ /* 0x002fea0003800000 */
.L_x_165:
        /* <DEDUP_REMOVED lines=9> */
.L_x_167:
        /* <DEDUP_REMOVED lines=9> */
.L_x_169:
        /* <DEDUP_REMOVED lines=9> */
.L_x_171:
        /* <DEDUP_REMOVED lines=9> */
.L_x_173:
        /* <DEDUP_REMOVED lines=9> */
.L_x_175:
        /* <DEDUP_REMOVED lines=9> */
.L_x_177:
        /* <DEDUP_REMOVED lines=9> */
.L_x_179:
        /* <DEDUP_REMOVED lines=9> */
.L_x_181:
        /* <DEDUP_REMOVED lines=9> */
.L_x_183:
        /* <DEDUP_REMOVED lines=9> */
.L_x_185:
        /* <DEDUP_REMOVED lines=9> */
.L_x_187:
        /* <DEDUP_REMOVED lines=9> */
.L_x_189:
[----:B------:R-:W-:-:S04]  /*35b0*/  UIADD3 UR4, UPT, UPT, UR4, 0x1, URZ ;  /* 0x0000000104047890 */ /* 0x000fc8000fffe0ff */
[----:B------:R-:W-:-:S04]  /*35c0*/  UISETP.NE.AND UP0, UPT, UR4, 0x10, UPT ;  /* 0x000000100400788c */ /* 0x000fc8000bf05270 */
[----:B------:R-:W-:Y:S02]  /*35d0*/  USEL UR5, URZ, 0x1, UP0 ;  /* 0x00000001ff057887 */ /* 0x000fe40008000000 */
[----:B------:R-:W-:-:S04]  /*35e0*/  USEL UR4, UR4, URZ, UP0 ;  /* 0x000000ff04047287 */ /* 0x000fc80008000000 */
[----:B------:R-:W-:Y:S01]  /*35f0*/  ULEA UR4, UR4, UR7, 0x3 ;  /* 0x0000000704047291 */ /* 0x000fe2000f8e18ff */
[----:B------:R-:W-:-:S04]  /*3600*/  LOP3.LUT R2, R2, UR5, RZ, 0x3c, !PT ;  /* 0x0000000502027c12 */ /* 0x000fc8000f8e3cff */
[----:B------:R-:W-:Y:S01]  /*3610*/  SHF.L.U32 R2, R2, 0x1f, RZ ;  /* 0x0000001f02027819 */ /* 0x000fe200000006ff */
[----:B-1----:R-:W-:-:S07]  /*3620*/  IMAD.U32 R0, RZ, RZ, UR4 ;  /* 0x00000004ff007e24 */ /* 0x002fce000f8e00ff */
.L_x_59:
[----:B-1----:R1:W2:Y:S02]  /*3630*/  SYNCS.PHASECHK.TRANS64.TRYWAIT P0, [R0+URZ], R2 ;  /* 0x00000002000075a7 */ /* 0x0022a400080011ff */
[----:B--2---:R-:W-:Y:S05]  /*3640*/  @!P0 NANOSLEEP.SYNCS 0x989680 ;  /* 0x009896800000895d */ /* 0x004fea0003900000 */
[----:B------:R-:W2:Y:S02]  /*3650*/  @!P0 SYNCS.PHASECHK.TRANS64 P0, [R0+URZ], R2 ;  /* 0x00000002000085a7 */ /* 0x000ea400080010ff */
[----:B--23--:R-:W-:Y:S05]  /*3660*/  @P0 EXIT ;  /* 0x000000000000094d */ /* 0x00cfea0003800000 */
[----:B------:R-:W-:Y:S05]  /*3670*/  BRA `(.L_x_59) ;  /* 0xfffffffc00ec7947 */ /* 0x000fea000383ffff */
.L_x_23:
[----:B------:R-:W-:-:S04]  /*3680*/  UISETP.NE.AND UP0, UPT, UR46, URZ, UPT ;  /* 0x000000ff2e00728c */ /* 0x000fc8000bf05270 */
[----:B------:R-:W-:-:S09]  /*3690*/  UISETP.NE.OR UP0, UPT, UR25, 0x1, UP0 ;  /* 0x000000011900788c */ /* 0x000fd20008705670 */
[----:B------:R-:W-:Y:S05]  /*36a0*/  BRA.U UP0, `(.L_x_60) ;  /* 0x0000000500487547 */ /* 0x000fea000b800000 */
[----:B------:R-:W-:Y:S01]  /*36b0*/  ISETP.GE.U32.AND P2, PT, R0, 0x10, PT ;  /* 0x000000100000780c */ /* 0x000fe20003f46070 */
[----:B------:R-:W-:Y:S01]  /*36c0*/  IMAD.MOV.U32 R12, RZ, RZ, 0x1 ;  /* 0x00000001ff0c7424 */ /* 0x000fe200078e00ff */
[----:B------:R-:W-:Y:S02]  /*36d0*/  CS2R R10, SRZ ;  /* 0x00000000000a7805 */ /* 0x000fe4000001ff00 */
[----:B------:R-:W-:Y:S01]  /*36e0*/  CS2R R8, SRZ ;  /* 0x0000000000087805 */ /* 0x000fe2000001ff00 */
[----:B------:R-:W-:Y:S01]  /*36f0*/  UMOV UR6, 0x400 ;  /* 0x0000040000067882 */ /* 0x000fe20000000000 */
[----:B------:R-:W-:Y:S01]  /*3700*/  UMOV UR5, URZ ;  /* 0x000000ff00057c82 */ /* 0x000fe20008000000 */
[----:B------:R-:W-:-:S12]  /*3710*/  ULEA UR6, UR46, UR6, 0x18 ;  /* 0x000000062e067291 */ /* 0x000fd8000f8ec0ff */
.L_x_64:
[----:B------:R-:W-:Y:S02]  /*3720*/  LEA R2, R8, UR6, 0x3 ;  /* 0x0000000608027c11 */ /* 0x000fe4000f8e18ff */
[----:B------:R-:W-:-:S03]  /*3730*/  SHF.L.U32 R4, R9, 0x1f, RZ ;  /* 0x0000001f09047819 */ /* 0x000fc600000006ff */
[----:B------:R-:W-:Y:S01]  /*3740*/  VIADD R5, R2, 0x1c0 ;  /* 0x000001c002057836 */ /* 0x000fe20000000000 */
[----:B------:R-:W1:Y:S02]  /*3750*/  SYNCS.PHASECHK.TRANS64.TRYWAIT P0, [R2+URZ+0x1b0], R4 ;  /* 0x0001b004020075a7 */ /* 0x000e6400080011ff */
[----:B-1----:R-:W-:Y:S05]  /*3760*/  @!P0 BRA `(.L_x_61) ;  /* 0x0000007800408947 */ /* 0x002fea0003800000 */
.L_x_190:
[----:B------:R-:W-:Y:S01]  /*3770*/  ULEA UR4, UR5, UR6, 0x3 ;  /* 0x0000000605047291 */ /* 0x000fe2000f8e18ff */
[----:B-1----:R-:W-:Y:S01]  /*3780*/  PRMT R2, RZ, 0x654, R5 ;  /* 0x00000654ff027816 */ /* 0x002fe20000000005 */
[----:B------:R-:W-:Y:S01]  /*3790*/  @!P2 IMAD.MOV.U32 R4, RZ, RZ, 0x10 ;  /* 0x00000010ff04a424 */ /* 0x000fe200078e00ff */
[----:B------:R-:W-:Y:S01]  /*37a0*/  SHF.L.U32 R5, R12, 0x1f, RZ ;  /* 0x0000001f0c057819 */ /* 0x000fe200000006ff */
[----:B------:R-:W-:Y:S01]  /*37b0*/  UIADD3 UR7, UPT, UPT, UR4, 0x150, URZ ;  /* 0x0000015004077890 */ /* 0x000fe2000fffe0ff */
[----:B------:R1:W-:Y:S05]  /*37c0*/  SYNCS.ARRIVE.TRANS64.RED.A1T0 RZ, [R2+URZ], RZ ;  /* 0x000000ff02ff79a7 */ /* 0x0003ea00081004ff */
[----:B------:R-:W-:Y:S01]  /*37d0*/  IMAD.U32 R6, RZ, RZ, UR7 ;  /* 0x00000007ff067e24 */ /* 0x000fe2000f8e00ff */
[----:B------:R-:W2:Y:S04]  /*37e0*/  SYNCS.PHASECHK.TRANS64.TRYWAIT P0, [UR4+0x160], R5 ;  /* 0x00016005ff0075a7 */ /* 0x000ea80008001104 */
[----:B------:R-:W-:Y:S01]  /*37f0*/  PRMT R6, R0, 0x654, R6 ;  /* 0x0000065400067816 */ /* 0x000fe20000000006 */
[----:B-12---:R-:W-:Y:S06]  /*3800*/  @!P0 BRA `(.L_x_62) ;  /* 0x00000078002c8947 */ /* 0x006fec0003800000 */
.L_x_192:
[----:B------:R-:W-:Y:S01]  /*3810*/  ULEA UR8, UR5, UR6, 0x4 ;  /* 0x0000000605087291 */ /* 0x000fe2000f8e20ff */
[----:B------:R-:W-:Y:S01]  /*3820*/  SEL R3, R6, R3, !P2 ;  /* 0x0000000306037207 */ /* 0x000fe20005000000 */
[----:B------:R-:W-:Y:S01]  /*3830*/  UIADD3 UR9, UPT, UPT, UR4, 0x150, URZ ;  /* 0x0000015004097890 */ /* 0x000fe2000fffe0ff */
[----:B-1----:R-:W-:Y:S01]  /*3840*/  LEA R2, R11, UR6, 0x3 ;  /* 0x000000060b027c11 */ /* 0x002fe2000f8e18ff */
[----:B------:R-:W-:Y:S01]  /*3850*/  UIADD3 UR8, UPT, UPT, UR8, 0x1e0, URZ ;  /* 0x000001e008087890 */ /* 0x000fe2000fffe0ff */
[----:B------:R1:W-:Y:S01]  /*3860*/  @!P2 SYNCS.ARRIVE.TRANS64.RED RZ, [R3+URZ], R4 ;  /* 0x0000000403ffa9a7 */ /* 0x0003e200080004ff */
[----:B------:R-:W-:Y:S01]  /*3870*/  UIADD3 UR4, UPT, UPT, UR5, 0x1, URZ ;  /* 0x0000000105047890 */ /* 0x000fe2000fffe0ff */
[----:B------:R-:W-:-:S03]  /*3880*/  VIADD R8, R8, 0x1 ;  /* 0x0000000108087836 */ /* 0x000fc60000000000 */
[----:B------:R-:W-:Y:S02]  /*3890*/  UISETP.NE.AND UP0, UPT, UR4, 0x2, UPT ;  /* 0x000000020400788c */ /* 0x000fe4000bf05270 */
[----:B------:R-:W-:Y:S01]  /*38a0*/  ISETP.NE.AND P0, PT, R8, 0x2, PT ;  /* 0x000000020800780c */ /* 0x000fe20003f05270 */
[----:B------:R-:W-:Y:S06]  /*38b0*/  UGETNEXTWORKID.BROADCAST [UR8], [UR9] ;  /* 0x00000000080073ca */ /* 0x000fec0008000100 */
[----:B------:R-:W-:Y:S02]  /*38c0*/  USEL UR7, URZ, 0x1, UP0 ;  /* 0x00000001ff077887 */ /* 0x000fe40008000000 */
[----:B------:R-:W-:-:S04]  /*38d0*/  USEL UR5, UR4, URZ, UP0 ;  /* 0x000000ff04057287 */ /* 0x000fc80008000000 */
[----:B------:R-:W-:Y:S02]  /*38e0*/  LOP3.LUT R12, R12, UR7, RZ, 0x3c, !PT ;  /* 0x000000070c0c7c12 */ /* 0x000fe4000f8e3cff */
[----:B-1----:R-:W-:-:S04]  /*38f0*/  SHF.L.U32 R4, R10, 0x1f, RZ ;  /* 0x0000001f0a047819 */ /* 0x002fc800000006ff */
[----:B------:R-:W1:Y:S02]  /*3900*/  SYNCS.PHASECHK.TRANS64.TRYWAIT P1, [R2+URZ+0x150], R4 ;  /* 0x00015004020075a7 */ /* 0x000e6400080211ff */
[----:B-1----:R-:W-:Y:S05]  /*3910*/  @!P1 BRA `(.L_x_63) ;  /* 0x0000007800009947 */ /* 0x002fea0003800000 */
.L_x_193:
[C---:B-1----:R-:W-:Y:S01]  /*3920*/  LEA R4, R11.reuse, UR6, 0x4 ;  /* 0x000000060b047c11 */ /* 0x042fe2000f8e20ff */
[----:B------:R-:W-:Y:S01]  /*3930*/  VIADD R2, R2, 0x160 ;  /* 0x0000016002027836 */ /* 0x000fe20000000000 */
[----:B------:R-:W-:Y:S01]  /*3940*/  SEL R8, R8, RZ, P0 ;  /* 0x000000ff08087207 */ /* 0x000fe20000000000 */
[----:B------:R-:W-:-:S03]  /*3950*/  VIADD R11, R11, 0x1 ;  /* 0x000000010b0b7836 */ /* 0x000fc60000000000 */
[----:B------:R-:W1:Y:S01]  /*3960*/  LDS.128 R4, [R4+0x1e0] ;  /* 0x0001e00004047984 */ /* 0x000e620000000c00 */
[----:B------:R-:W-:Y:S02]  /*3970*/  PRMT R2, RZ, 0x654, R2 ;  /* 0x00000654ff027816 */ /* 0x000fe40000000002 */
[C---:B------:R-:W-:Y:S01]  /*3980*/  ISETP.NE.AND P1, PT, R11.reuse, 0x2, PT ;  /* 0x000000020b00780c */ /* 0x040fe20003f25270 */
[----:B------:R-:W-:Y:S01]  /*3990*/  @!PT LDS RZ, [RZ] ;  /* 0x00000000fffff984 */ /* 0x000fe20000000800 */
[----:B------:R-:W-:Y:S01]  /*39a0*/  @!PT LDS RZ, [RZ] ;  /* 0x00000000fffff984 */ /* 0x000fe20000000800 */
[----:B------:R-:W-:Y:S01]  /*39b0*/  @!PT LDS RZ, [RZ] ;  /* 0x00000000fffff984 */ /* 0x000fe20000000800 */
[----:B------:R-:W-:Y:S01]  /*39c0*/  @!PT LDS RZ, [RZ] ;  /* 0x00000000fffff984 */ /* 0x000fe20000000800 */
[----:B------:R2:W-:Y:S06]  /*39d0*/  MEMBAR.ALL.CTA ;  /* 0x0000000000007992 */ /* 0x0005ec0000008000 */
[----:B--2---:R-:W2:Y:S01]  /*39e0*/  FENCE.VIEW.ASYNC.S ;  /* 0x00000000000073c6 */ /* 0x004ea20000000000 */
[----:B------:R-:W-:Y:S01]  /*39f0*/  SEL R11, R11, RZ, P1 ;  /* 0x000000ff0b0b7207 */ /* 0x000fe20000800000 */
[----:B--2---:R2:W-:Y:S01]  /*3a00*/  SYNCS.ARRIVE.TRANS64.RED.A1T0 RZ, [R2+URZ], RZ ;  /* 0x000000ff02ff79a7 */ /* 0x0045e200081004ff */
[----:B-1----:R-:W-:-:S02]  /*3a10*/  LOP3.LUT P3, RZ, R6, 0x1, RZ, 0xc0, !PT ;  /* 0x0000000106ff7812 */ /* 0x002fc4000786c0ff */
[----:B------:R-:W-:-:S04]  /*3a20*/  SEL R4, RZ, 0x1, P1 ;  /* 0x00000001ff047807 */ /* 0x000fc80000800000 */
[----:B------:R-:W-:Y:S02]  /*3a30*/  LOP3.LUT R10, R10, R4, RZ, 0x3c, !PT ;  /* 0x000000040a0a7212 */ /* 0x000fe400078e3cff */
[----:B--2---:R-:W-:-:S04]  /*3a40*/  SEL R2, RZ, 0x1, P0 ;  /* 0x00000001ff027807 */ /* 0x004fc80000000000 */
[----:B------:R-:W-:Y:S01]  /*3a50*/  LOP3.LUT R9, R9, R2, RZ, 0x3c, !PT ;  /* 0x0000000209097212 */ /* 0x000fe200078e3cff */
[----:B------:R-:W-:Y:S06]  /*3a60*/  @P3 BRA `(.L_x_64) ;  /* 0xfffffffc002c3947 */ /* 0x000fec000383ffff */
[----:B------:R-:W-:Y:S01]  /*3a70*/  ULEA UR4, UR5, UR6, 0x3 ;  /* 0x0000000605047291 */ /* 0x000fe2000f8e18ff */
[----:B------:R-:W-:-:S08]  /*3a80*/  SHF.L.U32 R2, R12, 0x1f, RZ ;  /* 0x0000001f0c027819 */ /* 0x000fd000000006ff */
[----:B------:R-:W1:Y:S02]  /*3a90*/  SYNCS.PHASECHK.TRANS64 P0, [UR4+0x160], R2 ;  /* 0x00016002ff0075a7 */ /* 0x000e640008001004 */
[----:B-1----:R-:W-:Y:S05]  /*3aa0*/  @P0 BRA `(.L_x_65) ;  /* 0x0000000000080947 */ /* 0x002fea0003800000 */
[----:B------:R-:W1:Y:S02]  /*3ab0*/  SYNCS.PHASECHK.TRANS64.TRYWAIT P0, [UR4+0x160], R2 ;  /* 0x00016002ff0075a7 */ /* 0x000e640008001104 */
[----:B-1----:R-:W-:Y:S05]  /*3ac0*/  @!P0 BRA `(.L_x_66) ;  /* 0x0000007400a88947 */ /* 0x002fea0003800000 */
.L_x_65:
[----:B------:R-:W-:-:S04]  /*3ad0*/  UIADD3 UR7, UPT, UPT, UR5, 0x1, URZ ;  /* 0x0000000105077890 */ /* 0x000fc8000fffe0ff */
[----:B------:R-:W-:-:S04]  /*3ae0*/  UISETP.NE.AND UP0, UPT, UR7, 0x2, UPT ;  /* 0x000000020700788c */ /* 0x000fc8000bf05270 */
[----:B------:R-:W-:Y:S02]  /*3af0*/  USEL UR8, URZ, 0x1, UP0 ;  /* 0x00000001ff087887 */ /* 0x000fe40008000000 */
[----:B------:R-:W-:-:S04]  /*3b00*/  USEL UR7, UR7, URZ, UP0 ;  /* 0x000000ff07077287 */ /* 0x000fc80008000000 */
[----:B------:R-:W-:Y:S01]  /*3b10*/  ULEA UR7, UR7, UR6, 0x3 ;  /* 0x0000000607077291 */ /* 0x000fe2000f8e18ff */
[----:B-1----:R-:W-:-:S04]  /*3b20*/  LOP3.LUT R2, R12, UR8, RZ, 0x3c, !PT ;  /* 0x000000080c027c12 */ /* 0x002fc8000f8e3cff */
[----:B------:R-:W-:-:S04]  /*3b30*/  SHF.L.U32 R0, R2, 0x1f, RZ ;  /* 0x0000001f02007819 */ /* 0x000fc800000006ff */
[----:B------:R-:W1:Y:S02]  /*3b40*/  SYNCS.PHASECHK.TRANS64 P0, [UR7+0x160], R0 ;  /* 0x00016000ff0075a7 */ /* 0x000e640008001007 */
[----:B-1----:R-:W-:Y:S05]  /*3b50*/  @P0 EXIT ;  /* 0x000000000000094d */ /* 0x002fea0003800000 */
[----:B------:R-:W-:Y:S02]  /*3b60*/  SHF.L.U32 R2, R2, 0x1f, RZ ;  /* 0x0000001f02027819 */ /* 0x000fe400000006ff */
[----:B------:R-:W-:-:S07]  /*3b70*/  MOV R0, UR7 ;  /* 0x0000000700007c02 */ /* 0x000fce0008000f00 */
.L_x_67:
[----:B-1----:R1:W2:Y:S02]  /*3b80*/  SYNCS.PHASECHK.TRANS64.TRYWAIT P0, [R0+URZ+0x160], R2 ;  /* 0x00016002000075a7 */ /* 0x0022a400080011ff */
[----:B--2---:R-:W-:Y:S05]  /*3b90*/  @!P0 NANOSLEEP.SYNCS 0x989680 ;  /* 0x009896800000895d */ /* 0x004fea0003900000 */
[----:B------:R-:W2:Y:S02]  /*3ba0*/  @!P0 SYNCS.PHASECHK.TRANS64 P0, [R0+URZ+0x160], R2 ;  /* 0x00016002000085a7 */ /* 0x000ea400080010ff */
[----:B--2---:R-:W-:Y:S05]  /*3bb0*/  @P0 EXIT ;  /* 0x000000000000094d */ /* 0x004fea0003800000 */
[----:B------:R-:W-:Y:S05]  /*3bc0*/  BRA `(.L_x_67) ;  /* 0xfffffffc00ec7947 */ /* 0x000fea000383ffff */
.L_x_60:
[----:B------:R-:W-:Y:S05]  /*3bd0*/  BRA.U UP4, `(.L_x_68) ;  /* 0x0000001104a07547 */ /* 0x000fea000b800000 */
[----:B------:R-:W-:Y:S01]  /*3be0*/  UMOV UR4, 0x40 ;  /* 0x0000004000047882 */ /* 0x000fe20000000000 */
[----:B------:R-:W-:Y:S01]  /*3bf0*/  NOP ;  /* 0x0000000000007918 */ /* 0x000fe20000000000 */
[----:B------:R-:W-:Y:S01]  /*3c00*/  ULEA UR5, UR46, UR4, 0x18 ;  /* 0x000000042e057291 */ /* 0x000fe2000f8ec0ff */
[----:B------:R-:W-:Y:S02]  /*3c10*/  UMOV UR6, 0x400 ;  /* 0x0000040000067882 */ /* 0x000fe40000000000 */
[----:B------:R-:W-:-:S06]  /*3c20*/  ULEA UR6, UR46, UR6, 0x18 ;  /* 0x000000062e067291 */ /* 0x000fcc000f8ec0ff */
[----:B------:R-:W1:Y:S02]  /*3c30*/  LDS.U8 R0, [UR5+0x1c] ;  /* 0x00001c05ff007984 */ /* 0x000e640008000000 */
[----:B-1----:R-:W-:-:S13]  /*3c40*/  ISETP.NE.AND P0, PT, R0, RZ, PT ;  /* 0x000000ff0000720c */ /* 0x002fda0003f05270 */
[----:B------:R-:W-:Y:S05]  /*3c50*/  @P0 BRA `(.L_x_69) ;  /* 0x0000000400080947 */ /* 0x000fea0003800000 */
[----:B------:R-:W-:Y:S02]  /*3c60*/  UISETP.NE.U32.AND UP1, UPT, UR33, 0x1, UPT ;  /* 0x000000012100788c */ /* 0x000fe4000bf25070 */
[----:B------:R-:W-:-:S07]  /*3c70*/  UIADD3 UR7, UPT, UPT, UR5, 0x8, URZ ;  /* 0x0000000805077890 */ /* 0x000fce000fffe0ff */
[----:B------:R-:W-:Y:S05]  /*3c80*/  BRA.U !UP1, `(.L_x_70) ;  /* 0x00000001099c7547 */ /* 0x000fea000b800000 */
[----:B------:R-:W-:Y:S01]  /*3c90*/  ELECT P0, URZ, PT ;  /* 0x0000000000ff782f */ /* 0x000fe20003800000 */
[----:B------:R-:W-:-:S12]  /*3ca0*/  BSSY B0, `(.L_x_70) ;  /* 0x0000025000007945 */ /* 0x000fd80003800000 */
[----:B------:R-:W-:Y:S05]  /*3cb0*/  @!P0 BRA `(.L_x_71) ;  /* 0x00000000008c8947 */ /* 0x000fea0003800000 */
[----:B------:R-:W-:-:S05]  /*3cc0*/  UMOV UR4, 0x10 ;  /* 0x0000001000047882 */ /* 0x000fca0000000000 */
[----:B------:R-:W-:Y:S04]  /*3cd0*/  DEPBAR.LE SB1, 0x36 ;  /* 0x00009d800000791a */ /* 0x000fe80000000000 */
[----:B------:R-:W1:Y:S02]  /*3ce0*/  UTCATOMSWS.2CTA.FIND_AND_SET.ALIGN UP0, UR4, UR4 ;  /* 0x00000004000475e3 */ /* 0x000e640008200800 */
[----:B-1----:R-:W-:Y:S01]  /*3cf0*/  MOV R10, UR4 ;  /* 0x00000004000a7c02 */ /* 0x002fe20008000f00 */
[----:B------:R-:W-:Y:S06]  /*3d00*/  BRA.U UP0, `(.L_x_72) ;  /* 0x0000000100187547 */ /* 0x000fec000b800000 */
.L_x_73:
[----:B------:R-:W-:Y:S05]  /*3d10*/  NANOSLEEP 0x64 ;  /* 0x000000640000795d */ /* 0x000fea0003800000 */
[----:B------:R-:W-:-:S05]  /*3d20*/  UMOV UR4, 0x10 ;  /* 0x0000001000047882 */ /* 0x000fca0000000000 */
[----:B------:R-:W-:Y:S04]  /*3d30*/  DEPBAR.LE SB1, 0x36 ;  /* 0x00009d800000791a */ /* 0x000fe80000000000 */
[----:B------:R-:W1:Y:S02]  /*3d40*/  UTCATOMSWS.2CTA.FIND_AND_SET.ALIGN UP0, UR4, UR4 ;  /* 0x00000004000475e3 */ /* 0x000e640008200800 */
[----:B-1----:R-:W-:Y:S01]  /*3d50*/  MOV R10, UR4 ;  /* 0x00000004000a7c02 */ /* 0x002fe20008000f00 */
[----:B------:R-:W-:Y:S05]  /*3d60*/  BRA.U !UP0, `(.L_x_73) ;  /* 0xfffffffd08e87547 */ /* 0x000fea000b83ffff */
.L_x_72:
[----:B------:R-:W1:Y:S01]  /*3d70*/  LDS R6, [UR5+0x10] ;  /* 0x00001005ff067984 */ /* 0x000e620008000800 */
[----:B------:R-:W-:Y:S01]  /*3d80*/  IMAD.U32 R0, RZ, RZ, UR6 ;  /* 0x00000006ff007e24 */ /* 0x000fe2000f8e00ff */
[----:B------:R-:W-:-:S03]  /*3d90*/  MOV R4, UR34 ;  /* 0x0000002200047c02 */ /* 0x000fc60008000f00 */
[----:B------:R-:W-:Y:S01]  /*3da0*/  VIADD R0, R0, 0x200 ;  /* 0x0000020000007836 */ /* 0x000fe20000000000 */
[----:B-1----:R-:W-:-:S04]  /*3db0*/  SHF.L.U32 R6, R6, 0x1f, RZ ;  /* 0x0000001f06067819 */ /* 0x002fc800000006ff */
[----:B------:R-:W1:Y:S02]  /*3dc0*/  SYNCS.PHASECHK.TRANS64.TRYWAIT P0, [UR5+0x8], R6 ;  /* 0x00000806ff0075a7 */ /* 0x000e640008001105 */
[----:B-1----:R-:W-:Y:S05]  /*3dd0*/  @P0 BRA `(.L_x_74) ;  /* 0x0000000000080947 */ /* 0x002fea0003800000 */
[----:B------:R-:W1:Y:S02]  /*3de0*/  SYNCS.PHASECHK.TRANS64.TRYWAIT P0, [UR5+0x8], R6 ;  /* 0x00000806ff0075a7 */ /* 0x000e640008001105 */
[----:B-1----:R-:W-:Y:S05]  /*3df0*/  @!P0 BRA `(.L_x_75) ;  /* 0x0000007000f48947 */ /* 0x002fea0003800000 */
.L_x_74:
[----:B------:R-:W-:Y:S01]  /*3e00*/  PRMT R4, R4, 0x654, R0 ;  /* 0x0000065404047816 */ /* 0x000fe20000000000 */
[----:B------:R-:W-:Y:S01]  /*3e10*/  HFMA2 R0, -RZ, RZ, 0, 5.9604644775390625e-08 ;  /* 0x00000001ff007431 */ /* 0x000fe200000001ff */
[----:B------:R-:W-:Y:S01]  /*3e20*/  UPRMT UR4, UR34, 0x654, UR7 ;  /* 0x0000065422047896 */ /* 0x000fe20008000007 */
[----:B------:R-:W-:Y:S02]  /*3e30*/  IMAD.MOV.U32 R8, RZ, RZ, 0xffff ;  /* 0x0000ffffff087424 */ /* 0x000fe400078e00ff */
[----:B-1----:R-:W-:Y:S02]  /*3e40*/  IMAD.MOV.U32 R6, RZ, RZ, 0x4 ;  /* 0x00000004ff067424 */ /* 0x002fe400078e00ff */
[----:B------:R-:W-:Y:S01]  /*3e50*/  IMAD.SHL.U32 R9, R10, 0x20, RZ ;  /* 0x000000200a097824 */ /* 0x000fe200078e00ff */
[----:B------:R-:W-:Y:S02]  /*3e60*/  MOV R5, UR4 ;  /* 0x0000000400057c02 */ /* 0x000fe40008000f00 */
[-C--:B------:R-:W-:Y:S01]  /*3e70*/  SHF.L.U32 R8, R8, R10.reuse, RZ ;  /* 0x0000000a08087219 */ /* 0x080fe200000006ff */
[----:B------:R1:W-:Y:S01]  /*3e80*/  SYNCS.ARRIVE.TRANS64.RED RZ, [UR4], R6 ;  /* 0x00000006ffff79a7 */ /* 0x0003e20008000404 */
[----:B------:R-:W-:Y:S01]  /*3e90*/  SHF.L.U32 R7, R0, R10, RZ ;  /* 0x0000000a00077219 */ /* 0x000fe200000006ff */
[----:B------:R1:W-:Y:S04]  /*3ea0*/  STS [UR6+0x200], R9 ;  /* 0x00020009ff007988 */ /* 0x0003e80008000806 */
[----:B------:R1:W-:Y:S04]  /*3eb0*/  STAS [R4.64], R10 ;  /* 0x0000000a04007dbd */ /* 0x0003e8000c0008ff */
[----:B------:R1:W-:Y:S04]  /*3ec0*/  ATOMS.OR RZ, [UR5+0x14], R8 ;  /* 0x00001408ffff798c */ /* 0x0003e8000b000005 */
[----:B------:R1:W-:Y:S04]  /*3ed0*/  ATOMS.OR RZ, [UR5+0x18], R7 ;  /* 0x00001807ffff798c */ /* 0x0003e8000b000005 */
[----:B------:R1:W-:Y:S02]  /*3ee0*/  ATOMS.XOR RZ, [UR5+0x10], R0 ;  /* 0x00001000ffff798c */ /* 0x0003e4000b800005 */
.L_x_71:
[----:B------:R-:W-:Y:S05]  /*3ef0*/  BSYNC B0 ;  /* 0x0000000000007941 */ /* 0x000fea0003800000 */
.L_x_70:
[----:B------:R-:W-:Y:S05]  /*3f00*/  BRA.U UP1, `(.L_x_76) ;  /* 0x00000001016c7547 */ /* 0x000fea000b800000 */
[----:B------:R-:W-:-:S03]  /*3f10*/  UMOV UR4, 0xffffffff ;  /* 0xffffffff00047882 */ /* 0x000fc60000000000 */
[----:B------:R-:W-:Y:S05]  /*3f20*/  BRA.DIV UR4, `(.L_x_77) ;  /* 0x0000007204c07947 */ /* 0x000fea000b800000 */
[----:B------:R-:W-:-:S13]  /*3f30*/  ELECT P6, URZ, PT ;  /* 0x0000000000ff782f */ /* 0x000fda00038c0000 */
.L_x_197:
[----:B------:R-:W-:Y:S05]  /*3f40*/  @!P6 BRA `(.L_x_76) ;  /* 0x00000000005ce947 */ /* 0x000fea0003800000 */
[----:B-1----:R-:W1:Y:S02]  /*3f50*/  LDS R4, [UR5+0x10] ;  /* 0x00001005ff047984 */ /* 0x002e640008000800 */
[----:B-1----:R-:W-:-:S04]  /*3f60*/  SHF.L.U32 R4, R4, 0x1f, RZ ;  /* 0x0000001f04047819 */ /* 0x002fc800000006ff */
[----:B------:R-:W1:Y:S02]  /*3f70*/  SYNCS.PHASECHK.TRANS64.TRYWAIT P0, [UR5+0x8], R4 ;  /* 0x00000804ff0075a7 */ /* 0x000e640008001105 */
[----:B-1----:R-:W-:Y:S05]  /*3f80*/  @P0 BRA `(.L_x_78) ;  /* 0x0000000000080947 */ /* 0x002fea0003800000 */
[----:B------:R-:W1:Y:S02]  /*3f90*/  SYNCS.PHASECHK.TRANS64.TRYWAIT P0, [UR5+0x8], R4 ;  /* 0x00000804ff0075a7 */ /* 0x000e640008001105 */
[----:B-1----:R-:W-:Y:S05]  /*3fa0*/  @!P0 BRA `(.L_x_79) ;  /* 0x0000007000c08947 */ /* 0x002fea0003800000 */
.L_x_78:
[----:B------:R-:W2:Y:S01]  /*3fb0*/  LDS R6, [UR6+0x200] ;  /* 0x00020006ff067984 */ /* 0x000ea20008000800 */
[----:B-1----:R-:W-:Y:S02]  /*3fc0*/  HFMA2 R0, -RZ, RZ, 0, 5.9604644775390625e-08 ;  /* 0x00000001ff007431 */ /* 0x002fe400000001ff */
[----:B------:R-:W-:Y:S01]  /*3fd0*/  IMAD.MOV.U32 R4, RZ, RZ, 0xffff ;  /* 0x0000ffffff047424 */ /* 0x000fe200078e00ff */
[----:B------:R-:W-:Y:S01]  /*3fe0*/  UPRMT UR4, UR34, 0x654, UR7 ;  /* 0x0000065422047896 */ /* 0x000fe20008000007 */
[----:B--2---:R-:W-:-:S03]  /*3ff0*/  IMAD.SHL.U32 R5, R6, 0x20, RZ ;  /* 0x0000002006057824 */ /* 0x004fc600078e00ff */
[-C--:B------:R-:W-:Y:S02]  /*4000*/  SHF.L.U32 R4, R4, R6.reuse, RZ ;  /* 0x0000000604047219 */ /* 0x080fe400000006ff */
[----:B------:R-:W-:Y:S01]  /*4010*/  SHF.L.U32 R6, R0, R6, RZ ;  /* 0x0000000600067219 */ /* 0x000fe200000006ff */
[----:B------:R2:W-:Y:S04]  /*4020*/  STS [UR6+0x200], R5 ;  /* 0x00020005ff007988 */ /* 0x0005e80008000806 */
[----:B------:R2:W-:Y:S04]  /*4030*/  ATOMS.OR RZ, [UR5+0x14], R4 ;  /* 0x00001404ffff798c */ /* 0x0005e8000b000005 */
[----:B------:R2:W-:Y:S01]  /*4040*/  ATOMS.OR RZ, [UR5+0x18], R6 ;  /* 0x00001806ffff798c */ /* 0x0005e2000b000005 */
[----:B------:R-:W-:Y:S03]  /*4050*/  SYNCS.ARRIVE.TRANS64.RED.A1T0 RZ, [UR4], RZ ;  /* 0x000000ffffff79a7 */ /* 0x000fe60008100404 */
[----:B------:R2:W-:Y:S01]  /*4060*/  ATOMS.XOR RZ, [UR5+0x10], R0 ;  /* 0x00001000ffff798c */ /* 0x0005e2000b800005 */
[----:B------:R-:W-:Y:S05]  /*4070*/  BRA `(.L_x_76) ;  /* 0x0000000000107947 */ /* 0x000fea0003800000 */
.L_x_69:
[----:B------:R-:W-:Y:S02]  /*4080*/  MOV R0, 0xffffffff ;  /* 0xffffffff00007802 */ /* 0x000fe40000000f00 */
[----:B------:R-:W-:-:S03]  /*4090*/  MOV R4, 0x40c0 ;  /* 0x000040c000047802 */ /* 0x000fc60000000f00 */
[----:B------:R1:W-:Y:S04]  /*40a0*/  STS [UR6+0x200], R0 ;  /* 0x00020000ff007988 */ /* 0x0003e80008000806 */
[----:B-1---5:R-:W-:Y:S05]  /*40b0*/  CALL.REL.NOINC `($__internal_1_$__cuda_sm10x_tcgen05_guardrail_trap_phase_invalid_during_alloc) ;  /* 0x0000007800907944 */ /* 0x022fea0003c00000 */
.L_x_76:
[----:B------:R-:W-:Y:S05]  /*40c0*/  WARPSYNC.ALL ;  /* 0x0000000000007948 */ /* 0x000fea0003800000 */
[----:B------:R-:W3:Y:S01]  /*40d0*/  S2UR UR4, SR_CgaCtaId ;  /* 0x00000000000479c3 */ /* 0x000ee20000008800 */
[----:B------:R-:W-:Y:S01]  /*40e0*/  UMOV UR17, 0x400 ;  /* 0x0000040000117882 */ /* 0x000fe20000000000 */
[----:B------:R-:W-:-:S06]  /*40f0*/  NOP ;  /* 0x0000000000007918 */ /* 0x000fcc0000000000 */
[----:B------:R-:W-:Y:S06]  /*4100*/  BAR.ARV 0x6, 0xa0 ;  /* 0x0182800000007b1d */ /* 0x000fec0000002000 */
[----:B------:R-:W4:Y:S01]  /*4110*/  LDCU UR6, c[0x0][0x38c] ;  /* 0x00007180ff0677ac */ /* 0x000f220008000800 */
[----:B------:R-:W-:Y:S01]  /*4120*/  LOP3.LUT R3, R3, 0xffff, RZ, 0xc0, !PT ;  /* 0x0000ffff03037812 */ /* 0x000fe200078ec0ff */
[----:B-1----:R-:W-:Y:S01]  /*4130*/  IMAD.MOV.U32 R9, RZ, RZ, 0x1 ;  /* 0x00000001ff097424 */ /* 0x002fe200078e00ff */
[----:B------:R-:W-:Y:S01]  /*4140*/  LOP3.LUT R2, R2, 0xffff, RZ, 0xc0, !PT ;  /* 0x0000ffff02027812 */ /* 0x000fe200078ec0ff */
[----:B------:R-:W-:Y:S01]  /*4150*/  IMAD.MOV.U32 R8, RZ, RZ, RZ ;  /* 0x000000ffff087224 */ /* 0x000fe200078e00ff */
[----:B------:R-:W-:Y:S01]  /*4160*/  R2UR UR20, R3 ;  /* 0x00000000031472ca */ /* 0x000fe200000e0000 */
[----:B------:R-:W-:Y:S01]  /*4170*/  UMOV UR24, URZ ;  /* 0x000000ff00187c82 */ /* 0x000fe20008000000 */
[----:B------:R-:W-:-:S02]  /*4180*/  R2UR UR30, R2 ;  /* 0x00000000021e72ca */ /* 0x000fc400000e0000 */
[----:B------:R-:W-:Y:S01]  /*4190*/  CS2R R2, SRZ ;  /* 0x0000000000027805 */ /* 0x000fe2000001ff00 */
[----:B------:R-:W-:Y:S01]  /*41a0*/  UMOV UR15, URZ ;  /* 0x000000ff000f7c82 */ /* 0x000fe20008000000 */
[----:B---3--:R-:W-:Y:S01]  /*41b0*/  ULEA UR17, UR4, UR17, 0x18 ;  /* 0x0000001104117291 */ /* 0x008fe2000f8ec0ff */
[----:B------:R-:W-:Y:S01]  /*41c0*/  UMOV UR14, URZ ;  /* 0x000000ff000e7c82 */ /* 0x000fe20008000000 */
[----:B------:R-:W-:Y:S02]  /*41d0*/  UISETP.NE.AND UP3, UPT, UR33, URZ, UPT ;  /* 0x000000ff2100728c */ /* 0x000fe4000bf65270 */
[----:B------:R-:W-:Y:S02]  /*41e0*/  UIADD3 UR5, UPT, UPT, UR17, 0x6400, URZ ;  /* 0x0000640011057890 */ /* 0x000fe4000fffe0ff */
[----:B------:R-:W-:-:S03]  /*41f0*/  UIADD3 UR4, UPT, UPT, UR17, 0x16400, URZ ;  /* 0x0001640011047890 */ /* 0x000fc6000fffe0ff */
[----:B--2---:R-:W1:Y:S01]  /*4200*/  LDS R0, [UR17+0x200] ;  /* 0x00020011ff007984 */ /* 0x004e620008000800 */
[----:B----4-:R-:W-:Y:S02]  /*4210*/  UIADD3 UR6, UPT, UPT, UR6, 0x3f, URZ ;  /* 0x0000003f06067890 */ /* 0x010fe4000fffe0ff */
[----:B------:R-:W-:Y:S02]  /*4220*/  USHF.R.U32.HI UR5, URZ, 0x4, UR5 ;  /* 0x00000004ff057899 */ /* 0x000fe40008011605 */
[----:B------:R-:W-:Y:S02]  /*4230*/  USHF.R.S32.HI UR25, URZ, 0x1f, UR6 ;  /* 0x0000001fff197899 */ /* 0x000fe40008011406 */
[----:B------:R-:W-:Y:S02]  /*4240*/  USHF.R.U32.HI UR4, URZ, 0x4, UR4 ;  /* 0x00000004ff047899 */ /* 0x000fe40008011604 */
[----:B------:R-:W-:Y:S02]  /*4250*/  ULEA.HI UR25, UR25, UR6, URZ, 0x6 ;  /* 0x0000000619197291 */ /* 0x000fe4000f8f30ff */
[----:B------:R-:W-:-:S02]  /*4260*/  ULOP3.LUT UR5, UR5, 0x3fff, URZ, 0xc0, !UPT ;  /* 0x00003fff05057892 */ /* 0x000fc4000f8ec0ff */
[----:B------:R-:W-:Y:S02]  /*4270*/  USHF.R.S32.HI UR25, URZ, 0x6, UR25 ;  /* 0x00000006ff197899 */ /* 0x000fe40008011419 */
[----:B------:R-:W-:Y:S02]  /*4280*/  ULOP3.LUT UR22, UR4, 0x3fff, URZ, 0xc0, !UPT ;  /* 0x00003fff04167892 */ /* 0x000fe4000f8ec0ff */
[----:B------:R-:W-:Y:S02]  /*4290*/  UISETP.LT.AND UP0, UPT, UR25, 0x1, UPT ;  /* 0x000000011900788c */ /* 0x000fe4000bf01270 */
[----:B------:R-:W-:Y:S02]  /*42a0*/  ULOP3.LUT UR21, UR5, 0x10000, URZ, 0xfc, !UPT ;  /* 0x0001000005157892 */ /* 0x000fe4000f8efcff */
[----:B------:R-:W-:Y:S02]  /*42b0*/  ULOP3.LUT UR22, UR22, 0x10000, URZ, 0xfc, !UPT ;  /* 0x0001000016167892 */ /* 0x000fe4000f8efcff */
[----:B------:R-:W-:Y:S01]  /*42c0*/  USEL UR31, UR25, 0x1, !UP0 ;  /* 0x00000001191f7887 */ /* 0x000fe2000c000000 */
[----:B------:R-:W-:Y:S01]  /*42d0*/  UMOV UR28, 0x0 ;  /* 0x00000000001c7882 */ /* 0x000fe20000000000 */
[----:B------:R-:W-:Y:S01]  /*42e0*/  UMOV UR29, 0x84004a0 ;  /* 0x084004a0001d7882 */ /* 0x000fe20000000000 */
[----:B------:R-:W-:Y:S01]  /*42f0*/  UMOV UR26, 0x0 ;  /* 0x00000000001a7882 */ /* 0x000fe20000000000 */
[----:B------:R-:W-:Y:S01]  /*4300*/  UMOV UR27, 0x84004a0 ;  /* 0x084004a0001b7882 */ /* 0x000fe20000000000 */
[----:B-1----:R-:W-:-:S15]  /*4310*/  R2UR UR32, R0 ;  /* 0x00000000002072ca */ /* 0x002fde00000e0000 */
.L_x_87:
[C---:B------:R-:W-:Y:S02]  /*4320*/  LEA R0, R8.reuse, UR17, 0x3 ;  /* 0x0000001108007c11 */ /* 0x040fe4000f8e18ff */
[----:B------:R-:W-:Y:S02]  /*4330*/  SHF.L.U32 R4, R3, 0x1f, RZ ;  /* 0x0000001f03047819 */ /* 0x000fe400000006ff */
[----:B------:R-:W-:Y:S02]  /*4340*/  LEA R5, R8, UR17, 0x4 ;  /* 0x0000001108057c11 */ /* 0x000fe4000f8e20ff */
[----:B------:R-:W1:Y:S02]  /*4350*/  SYNCS.PHASECHK.TRANS64.TRYWAIT P0, [R0+URZ+0x150], R4 ;  /* 0x00015004000075a7 */ /* 0x000e6400080011ff */
[----:B-1-3--:R-:W-:Y:S05]  /*4360*/  @!P0 BRA `(.L_x_80) ;  /* 0x0000006c00e88947 */ /* 0x00afea0003800000 */
.L_x_198:
[----:B-1----:R-:W1:Y:S01]  /*4370*/  LDS.128 R4, [R5+0x1e0] ;  /* 0x0001e00005047984 */ /* 0x002e620000000c00 */
[----:B------:R-:W-:Y:S02]  /*4380*/  VIADD R0, R0, 0x160 ;  /* 0x0000016000007836 */ /* 0x000fe40000000000 */
[----:B------:R-:W-:Y:S01]  /*4390*/  VIADD R8, R8, 0x1 ;  /* 0x0000000108087836 */ /* 0x000fe20000000000 */
[----:B------:R-:W-:Y:S01]  /*43a0*/  @!PT LDS RZ, [RZ] ;  /* 0x00000000fffff984 */ /* 0x000fe20000000800 */
[----:B------:R-:W-:Y:S01]  /*43b0*/  @!PT LDS RZ, [RZ] ;  /* 0x00000000fffff984 */ /* 0x000fe20000000800 */
[----:B------:R-:W-:Y:S01]  /*43c0*/  @!PT LDS RZ, [RZ] ;  /* 0x00000000fffff984 */ /* 0x000fe20000000800 */
[----:B------:R-:W-:Y:S01]  /*43d0*/  @!PT LDS RZ, [RZ] ;  /* 0x00000000fffff984 */ /* 0x000fe20000000800 */
[----:B------:R2:W-:Y:S06]  /*43e0*/  MEMBAR.ALL.CTA ;  /* 0x0000000000007992 */ /* 0x0005ec0000008000 */
[----:B--2---:R-:W2:Y:S01]  /*43f0*/  FENCE.VIEW.ASYNC.S ;  /* 0x00000000000073c6 */ /* 0x004ea20000000000 */
[----:B------:R-:W-:-:S04]  /*4400*/  PRMT R0, RZ, 0x654, R0 ;  /* 0x00000654ff007816 */ /* 0x000fc80000000000 */
[----:B--2---:R2:W-:Y:S01]  /*4410*/  SYNCS.ARRIVE.TRANS64.RED.A1T0 RZ, [R0+URZ], RZ ;  /* 0x000000ff00ff79a7 */ /* 0x0045e200081004ff */
[----:B-1----:R-:W-:Y:S01]  /*4420*/  LOP3.LUT P1, RZ, R6, 0x1, RZ, 0xc0, !PT ;  /* 0x0000000106ff7812 */ /* 0x002fe2000782c0ff */
[----:B--2---:R-:W-:-:S12]  /*4430*/  BRA.U UP3, `(.L_x_81) ;  /* 0x0000000103e07547 */ /* 0x004fd8000b800000 */
[----:B------:R-:W1:Y:S01]  /*4440*/  LDCU UR4, c[0x0][0x38c] ;  /* 0x00007180ff0477ac */ /* 0x000e620008000800 */
[----:B------:R-:W-:Y:S02]  /*4450*/  PLOP3.LUT P2, PT, PT, PT, PT, 0x80, 0x8 ;  /* 0x000000000008781c */ /* 0x000fe40003f4f070 */
[----:B------:R-:W-:Y:S01]  /*4460*/  SHF.L.U32 R4, R9, 0x1f, RZ ;  /* 0x0000001f09047819 */ /* 0x000fe200000006ff */
[----:B------:R-:W-:Y:S02]  /*4470*/  ULEA UR23, UR24, UR17, 0x3 ;  /* 0x0000001118177291 */ /* 0x000fe4000f8e18ff */
[----:B------:R-:W-:Y:S02]  /*4480*/  ULEA UR18, UR24, UR32, 0x7 ;  /* 0x0000002018127291 */ /* 0x000fe4000f8e38ff */
[----:B-1----:R-:W-:-:S06]  /*4490*/  UISETP.GE.AND UP0, UPT, UR4, 0x1, UPT ;  /* 0x000000010400788c */ /* 0x002fcc000bf06270 */
[----:B------:R-:W-:-:S05]  /*44a0*/  PLOP3.LUT P0, PT, PT, PT, UP0, 0x80, 0x8 ;  /* 0x000000000008781c */ /* 0x000fca0003f0f008 */
[----:B------:R-:W-:-:S08]  /*44b0*/  @UP0 ULEA UR4, UR15, UR17, 0x3 ;  /* 0x000000110f040291 */ /* 0x000fd0000f8e18ff */
[----:B------:R-:W-:-:S04]  /*44c0*/  @P0 SHF.L.U32 R0, R2, 0x1f, RZ ;  /* 0x0000001f02000819 */ /* 0x000fc800000006ff */
[----:B------:R1:W2:Y:S01]  /*44d0*/  @P0 SYNCS.PHASECHK.TRANS64.TRYWAIT P2, [UR4], R0 ;  /* 0x00000000ff0005a7 */ /* 0x0002a20008041104 */
[----:B------:R-:W3:Y:S02]  /*44e0*/  SYNCS.PHASECHK.TRANS64.TRYWAIT P0, [UR23+0x190], R4 ;  /* 0x00019004ff0075a7 */ /* 0x000ee40008001117 */
[----:B-123--:R-:W-:Y:S05]  /*44f0*/  @!P0 BRA `(.L_x_82) ;  /* 0x0000006c00988947 */ /* 0x00efea0003800000 */
.L_x_200:
[----:B------:R-:W-:Y:S01]  /*4500*/  UMOV UR19, UR14 ;  /* 0x0000000e00137c82 */ /* 0x000fe20008000000 */
[----:B------:R-:W-:Y:S05]  /*4510*/  BRA.U !UP0, `(.L_x_83) ;  /* 0x0000000108987547 */ /* 0x000fea000b800000 */
[----:B------:R-:W-:Y:S02]  /*4520*/  UIADD3 UR19, UPT, UPT, UR31, UR14, URZ ;  /* 0x0000000e1f137290 */ /* 0x000fe4000fffe0ff */
[----:B------:R-:W-:Y:S01]  /*4530*/  UPLOP3.LUT UP2, UPT, UPT, UPT, UPT, 0x40, 0x4 ;  /* 0x000000000004789c */ /* 0x000fe20003f4e870 */
[----:B------:R-:W-:Y:S01]  /*4540*/  UMOV UR16, UR25 ;  /* 0x0000001900107c82 */ /* 0x000fe20008000000 */
[----:B------:R-:W-:-:S09]  /*4550*/  UMOV UR6, UR15 ;  /* 0x0000000f00067c82 */ /* 0x000fd20008000000 */
.L_x_86:
[----:B--2---:R-:W-:Y:S01]  /*4560*/  ULEA UR5, UR6, UR17, 0x3 ;  /* 0x0000001106057291 */ /* 0x004fe2000f8e18ff */
[----:B---3--:R-:W-:Y:S11]  /*4570*/  @P2 BRA `(.L_x_84) ;  /* 0x00000000000c2947 */ /* 0x008ff60003800000 */
[----:B-1----:R-:W-:Y:S04]  /*4580*/  SHF.L.U32 R4, R2, 0x1f, RZ ;  /* 0x0000001f02047819 */ /* 0x002fe800000006ff */
[----:B------:R-:W1:Y:S02]  /*4590*/  SYNCS.PHASECHK.TRANS64.TRYWAIT P0, [UR5], R4 ;  /* 0x00000004ff0075a7 */ /* 0x000e640008001105 */
[----:B-1----:R-:W-:Y:S05]  /*45a0*/  @!P0 BRA `(.L_x_85) ;  /* 0x0000006c00848947 */ /* 0x002fea0003800000 */
.L_x_84:
[----:B------:R-:W-:Y:S01]  /*45b0*/  UISETP.NE.AND UP0, UPT, UR16, 0x1, UPT ;  /* 0x000000011000788c */ /* 0x000fe2000bf05270 */
[----:B------:R-:W-:Y:S01]  /*45c0*/  PLOP3.LUT P2, PT, PT, PT, PT, 0x80, 0x8 ;  /* 0x000000000008781c */ /* 0x000fe20003f4f070 */
[----:B------:R-:W-:Y:S02]  /*45d0*/  UIADD3 UR4, UPT, UPT, UR6, 0x1, URZ ;  /* 0x0000000106047890 */ /* 0x000fe4000fffe0ff */
[----:B------:R-:W-:Y:S02]  /*45e0*/  ULEA UR12, UR6, UR22, 0x9 ;  /* 0x00000016060c7291 */ /* 0x000fe4000f8e48ff */
[----:B------:R-:W-:Y:S01]  /*45f0*/  UISETP.NE.AND UP1, UPT, UR4, 0x10, UPT ;  /* 0x000000100400788c */ /* 0x000fe2000bf25270 */
[----:B------:R-:W-:Y:S01]  /*4600*/  PLOP3.LUT P0, PT, PT, PT, UP0, 0x80, 0x8 ;  /* 0x000000000008781c */ /* 0x000fe20003f0f008 */
[----:B------:R-:W-:Y:S02]  /*4610*/  UIADD3 UR10, UPT, UPT, UR12, 0x2, URZ ;  /* 0x000000020c0a7890 */ /* 0x000fe4000fffe0ff */
[----:B------:R-:W-:Y:S02]  /*4620*/  USEL UR7, URZ, 0x1, UP1 ;  /* 0x00000001ff077887 */ /* 0x000fe40008800000 */
[----:B------:R-:W-:Y:S02]  /*4630*/  USEL UR15, UR4, URZ, UP1 ;  /* 0x000000ff040f7287 */ /* 0x000fe40008800000 */
[----:B------:R-:W-:Y:S02]  /*4640*/  UIADD3 UR14, UPT, UPT, UR14, 0x1, URZ ;  /* 0x000000010e0e7890 */ /* 0x000fe4000fffe0ff */
[----:B------:R-:W-:Y:S01]  /*4650*/  @UP0 ULEA UR4, UR15, UR17, 0x3 ;  /* 0x000000110f040291 */ /* 0x000fe2000f8e18ff */
[----:B------:R-:W-:Y:S01]  /*4660*/  LOP3.LUT R2, R2, UR7, RZ, 0x3c, !PT ;  /* 0x0000000702027c12 */ /* 0x000fe2000f8e3cff */
[----:B------:R-:W-:Y:S01]  /*4670*/  UIADD3 UR7, UPT, UPT, UR5, 0x80, URZ ;  /* 0x0000008005077890 */ /* 0x000fe2000fffe0ff */
[----:B------:R-:W-:Y:S02]  /*4680*/  UMOV UR13, 0x80004020 ;  /* 0x80004020000d7882 */ /* 0x000fe40000000000 */
[----:B-1----:R-:W-:Y:S01]  /*4690*/  @P0 SHF.L.U32 R0, R2, 0x1f, RZ ;  /* 0x0000001f02000819 */ /* 0x002fe200000006ff */
[----:B------:R-:W-:Y:S01]  /*46a0*/  UMOV UR5, 0x80004020 ;  /* 0x8000402000057882 */ /* 0x000fe20000000000 */
[----:B------:R-:W-:Y:S01]  /*46b0*/  UMOV UR11, 0x80004020 ;  /* 0x80004020000b7882 */ /* 0x000fe20000000000 */
[----:B------:R-:W-:Y:S01]  /*46c0*/  UMOV UR9, 0x80004020 ;  /* 0x8000402000097882 */ /* 0x000fe20000000000 */
[----:B------:R2:W3:Y:S01]  /*46d0*/  @P0 SYNCS.PHASECHK.TRANS64.TRYWAIT P2, [UR4], R0 ;  /* 0x00000000ff0005a7 */ /* 0x0004e20008041104 */
[----:B------:R-:W-:Y:S02]  /*46e0*/  ULEA UR4, UR6, UR21, 0x8 ;  /* 0x0000001506047291 */ /* 0x000fe4000f8e40ff */
[----:B------:R-:W-:Y:S02]  /*46f0*/  UISETP.NE.AND UP0, UPT, UR14, UR19, UPT ;  /* 0x000000130e00728c */ /* 0x000fe4000bf05270 */
[----:B------:R-:W-:Y:S02]  /*4700*/  UIADD3 UR8, UPT, UPT, UR4, 0x2, URZ ;  /* 0x0000000204087890 */ /* 0x000fe4000fffe0ff */
[----:B------:R-:W-:Y:S01]  /*4710*/  UIADD3 UR16, UPT, UPT, UR16, -0x1, URZ ;  /* 0xffffffff10107890 */ /* 0x000fe2000fffe0ff */
[----:B------:R-:W-:Y:S02]  /*4720*/  UMOV UR6, UR15 ;  /* 0x0000000f00067c82 */ /* 0x000fe40008000000 */
[----:B------:R2:W-:Y:S01]  /*4730*/  UTCIMMA.2CTA gdesc[UR4], gdesc[UR12], tmem[UR18], tmem[UR28], idesc[UR29], UP2 ;  /* 0x00ff1c0c040075ea */ /* 0x0005e20009200112 */
[----:B------:R-:W-:Y:S03]  /*4740*/  UPLOP3.LUT UP2, UPT, UPT, UPT, UPT, 0x80, 0x8 ;  /* 0x000000000008789c */ /* 0x000fe60003f4f070 */
[----:B------:R2:W-:Y:S01]  /*4750*/  UTCIMMA.2CTA gdesc[UR8], gdesc[UR10], tmem[UR18], tmem[UR26], idesc[UR27], UPT ;  /* 0x00ff1a0a080075ea */ /* 0x0005e2000ba00112 */
[----:B------:R2:W-:Y:S01]  /*4760*/  UTCBAR.2CTA.MULTICAST [UR7], URZ, UR20 ;  /* 0x000000ff070073e9 */ /* 0x0005e20008200814 */
[----:B------:R-:W-:Y:S06]  /*4770*/  BRA.U UP0, `(.L_x_86) ;  /* 0xfffffffd00787547 */ /* 0x000fec000b83ffff */
.L_x_83:
[----:B--2---:R-:W-:Y:S01]  /*4780*/  UIADD3 UR4, UPT, UPT, UR23, 0x170, URZ ;  /* 0x0000017017047890 */ /* 0x004fe2000fffe0ff */
[----:B------:R-:W-:-:S08]  /*4790*/  UMOV UR14, UR19 ;  /* 0x00000013000e7c82 */ /* 0x000fd00008000000 */
[----:B------:R2:W-:Y:S01]  /*47a0*/  UTCBAR.2CTA.MULTICAST [UR4], URZ, UR30 ;  /* 0x000000ff040073e9 */ /* 0x0005e2000820081e */
[----:B------:R-:W-:Y:S02]  /*47b0*/  NOP ;  /* 0x0000000000007918 */ /* 0x000fe40000000000 */
.L_x_81:
[----:B--2---:R-:W-:Y:S01]  /*47c0*/  UIADD3 UR4, UPT, UPT, UR24, 0x1, URZ ;  /* 0x0000000118047890 */ /* 0x004fe2000fffe0ff */
[----:B------:R-:W-:-:S03]  /*47d0*/  ISETP.NE.AND P0, PT, R8, 0x2, PT ;  /* 0x000000020800780c */ /* 0x000fc60003f05270 */
[----:B------:R-:W-:Y:S01]  /*47e0*/  UISETP.NE.AND UP0, UPT, UR4, 0x4, UPT ;  /* 0x000000040400788c */ /* 0x000fe2000bf05270 */
[----:B-1----:R-:W-:Y:S02]  /*47f0*/  SEL R0, RZ, 0x1, P0 ;  /* 0x00000001ff007807 */ /* 0x002fe40000000000 */
[----:B------:R-:W-:Y:S01]  /*4800*/  SEL R8, R8, RZ, P0 ;  /* 0x000000ff08087207 */ /* 0x000fe20000000000 */
[----:B------:R-:W-:Y:S01]  /*4810*/  USEL UR5, URZ, 0x1, UP0 ;  /* 0x00000001ff057887 */ /* 0x000fe20008000000 */
[----:B------:R-:W-:Y:S01]  /*4820*/  LOP3.LUT R3, R3, R0, RZ, 0x3c, !PT ;  /* 0x0000000003037212 */ /* 0x000fe200078e3cff */
[----:B------:R-:W-:-:S04]  /*4830*/  USEL UR24, UR4, URZ, UP0 ;  /* 0x000000ff04187287 */ /* 0x000fc80008000000 */
[----:B------:R-:W-:Y:S01]  /*4840*/  LOP3.LUT R9, R9, UR5, RZ, 0x3c, !PT ;  /* 0x0000000509097c12 */ /* 0x000fe2000f8e3cff */
[----:B------:R-:W-:Y:S07]  /*4850*/  @P1 BRA `(.L_x_87) ;  /* 0xfffffff800b01947 */ /* 0x000fee000383ffff */
[----:B------:R-:W1:Y:S01]  /*4860*/  S2UR UR8, SR_CgaCtaId ;  /* 0x00000000000879c3 */ /* 0x000e620000008800 */
[----:B------:R-:W-:Y:S01]  /*4870*/  ELECT P0, URZ, PT ;  /* 0x0000000000ff782f */ /* 0x000fe20003800000 */
[----:B------:R-:W-:Y:S01]  /*4880*/  HFMA2 R0, -RZ, RZ, 0, 5.9604644775390625e-08 ;  /* 0x00000001ff007431 */ /* 0x000fe200000001ff */
[----:B------:R-:W-:-:S05]  /*4890*/  UMOV UR4, 0x40 ;  /* 0x0000004000047882 */ /* 0x000fca0000000000 */
[----:B------:R-:W-:Y:S01]  /*48a0*/  UVIRTCOUNT.DEALLOC.SMPOOL 0x80 ;  /* 0x000000800000784c */ /* 0x000fe20000000000 */
[----:B------:R-:W-:Y:S02]  /*48b0*/  UISETP.NE.AND UP1, UPT, UR33, URZ, UPT ;  /* 0x000000ff2100728c */ /* 0x000fe4000bf25270 */
[----:B-1----:R-:W-:-:S09]  /*48c0*/  ULEA UR8, UR8, UR4, 0x18 ;  /* 0x0000000408087291 */ /* 0x002fd2000f8ec0ff */
[----:B------:R1:W-:Y:S01]  /*48d0*/  @P0 STS.U8 [UR8+0x1c], R0 ;  /* 0x00001c00ff000988 */ /* 0x0003e20008000008 */
[----:B------:R-:W-:Y:S05]  /*48e0*/  BRA.U UP1, `(.L_x_88) ;  /* 0x0000000101a07547 */ /* 0x000fea000b800000 */
[----:B------:R-:W-:Y:S01]  /*48f0*/  UIADD3 UR7, UPT, UPT, UR17, 0x190, URZ ;  /* 0x0000019011077890 */ /* 0x000fe2000fffe0ff */
[----:B------:R-:W-:-:S03]  /*4900*/  SHF.L.U32 R2, R9, 0x1f, RZ ;  /* 0x0000001f09027819 */ /* 0x000fc600000006ff */
[----:B------:R-:W-:-:S09]  /*4910*/  ULEA UR4, UR24, UR7, 0x3 ;  /* 0x0000000718047291 */ /* 0x000fd2000f8e18ff */
[----:B------:R-:W2:Y:S02]  /*4920*/  SYNCS.PHASECHK.TRANS64.TRYWAIT P0, [UR4], R2 ;  /* 0x00000002ff0075a7 */ /* 0x000ea40008001104 */
[----:B--2---:R-:W-:Y:S05]  /*4930*/  @!P0 BRA `(.L_x_89) ;  /* 0x0000006800b88947 */ /* 0x004fea0003800000 */
.L_x_203:
        /* <DEDUP_REMOVED lines=9> */
.L_x_205:
        /* <DEDUP_REMOVED lines=9> */
.L_x_207:
[----:B------:R-:W-:-:S04]  /*4a60*/  UIADD3 UR4, UPT, UPT, UR4, 0x1, URZ ;  /* 0x0000000104047890 */ /* 0x000fc8000fffe0ff */
[----:B------:R-:W-:-:S04]  /*4a70*/  UISETP.NE.AND UP0, UPT, UR4, 0x4, UPT ;  /* 0x000000040400788c */ /* 0x000fc8000bf05270 */
[----:B------:R-:W-:Y:S02]  /*4a80*/  USEL UR5, URZ, 0x1, UP0 ;  /* 0x00000001ff057887 */ /* 0x000fe40008000000 */
[----:B------:R-:W-:-:S04]  /*4a90*/  USEL UR4, UR4, URZ, UP0 ;  /* 0x000000ff04047287 */ /* 0x000fc80008000000 */
[----:B------:R-:W-:Y:S01]  /*4aa0*/  ULEA UR4, UR4, UR7, 0x3 ;  /* 0x0000000704047291 */ /* 0x000fe2000f8e18ff */
[----:B------:R-:W-:-:S04]  /*4ab0*/  LOP3.LUT R2, R2, UR5, RZ, 0x3c, !PT ;  /* 0x0000000502027c12 */ /* 0x000fc8000f8e3cff */
[----:B------:R-:W-:Y:S01]  /*4ac0*/  SHF.L.U32 R2, R2, 0x1f, RZ ;  /* 0x0000001f02027819 */ /* 0x000fe200000006ff */
[----:B-1----:R-:W-:-:S04]  /*4ad0*/  IMAD.U32 R0, RZ, RZ, UR4 ;  /* 0x00000004ff007e24 */ /* 0x002fc8000f8e00ff */
[----:B------:R1:W2:Y:S03]  /*4ae0*/  SYNCS.PHASECHK.TRANS64.TRYWAIT P0, [R0+URZ], R2 ;  /* 0x00000002000075a7 */ /* 0x0002a600080011ff */
[----:B--2---:R-:W-:Y:S05]  /*4af0*/  @!P0 NANOSLEEP.SYNCS 0x989680 ;  /* 0x009896800000895d */ /* 0x004fea0003900000 */
[----:B------:R-:W2:Y:S02]  /*4b00*/  @!P0 SYNCS.PHASECHK.TRANS64 P0, [R0+URZ], R2 ;  /* 0x00000002000085a7 */ /* 0x000ea400080010ff */
[----:B--2---:R-:W-:Y:S05]  /*4b10*/  @P0 BRA `(.L_x_92) ;  /* 0x0000000000200947 */ /* 0x004fea0003800000 */
.L_x_93:
[----:B--2---:R2:W4:Y:S02]  /*4b20*/  SYNCS.PHASECHK.TRANS64.TRYWAIT P0, [R0+URZ], R2 ;  /* 0x00000002000075a7 */ /* 0x00452400080011ff */
[----:B----4-:R-:W-:Y:S05]  /*4b30*/  @!P0 NANOSLEEP.SYNCS 0x989680 ;  /* 0x009896800000895d */ /* 0x010fea0003900000 */
[----:B------:R-:W4:Y:S02]  /*4b40*/  @!P0 SYNCS.PHASECHK.TRANS64 P0, [R0+URZ], R2 ;  /* 0x00000002000085a7 */ /* 0x000f2400080010ff */
[----:B----4-:R-:W-:Y:S05]  /*4b50*/  @!P0 BRA `(.L_x_93) ;  /* 0xfffffffc00f08947 */ /* 0x010fea000383ffff */
[----:B------:R-:W-:Y:S05]  /*4b60*/  BRA `(.L_x_92) ;  /* 0x00000000000c7947 */ /* 0x000fea0003800000 */
.L_x_88:
[----:B------:R-:W-:-:S04]  /*4b70*/  UIADD3 UR4, UPT, UPT, UR17, 0x1d0, URZ ;  /* 0x000001d011047890 */ /* 0x000fc8000fffe0ff */
[----:B------:R-:W-:-:S09]  /*4b80*/  UPRMT UR4, UR34, 0x654, UR4 ;  /* 0x0000065422047896 */ /* 0x000fd20008000004 */
[----:B------:R-:W-:Y:S03]  /*4b90*/  SYNCS.ARRIVE.TRANS64.RED.A1T0 RZ, [UR4], RZ ;  /* 0x000000ffffff79a7 */ /* 0x000fe60008100404 */
.L_x_92:
[----:B-12---:R-:W-:Y:S01]  /*4ba0*/  SHF.L.U32 R2, RZ, 0x1f, RZ ;  /* 0x0000001fff027819 */ /* 0x006fe200000006ff */
[----:B------:R-:W-:Y:S01]  /*4bb0*/  UIADD3 UR4, UPT, UPT, UR17, 0x1d0, URZ ;  /* 0x000001d011047890 */ /* 0x000fe2000fffe0ff */
[----:B------:R-:W-:Y:S02]  /*4bc0*/  PLOP3.LUT P0, PT, PT, PT, UP1, 0x80, 0x8 ;  /* 0x000000000008781c */ /* 0x000fe40003f0f018 */
[----:B------:R-:W1:Y:S02]  /*4bd0*/  SYNCS.PHASECHK.TRANS64.TRYWAIT P1, [UR17+0x1d0], R2 ;  /* 0x0001d002ff0075a7 */ /* 0x000e640008021111 */
[----:B-1----:R-:W-:Y:S09]  /*4be0*/  @!P1 BRA `(.L_x_94) ;  /* 0x0000006800549947 */ /* 0x002ff20003800000 */
.L_x_209:
[----:B------:R-:W-:Y:S01]  /*4bf0*/  @!UP1 UPRMT UR4, UR34, 0x654, UR4 ;  /* 0x0000065422049896 */ /* 0x000fe20008000004 */
[----:B------:R-:W-:Y:S01]  /*4c00*/  UMOV UR5, 0xffff ;  /* 0x0000ffff00057882 */ /* 0x000fe20000000000 */
[----:B------:R-:W-:-:S07]  /*4c10*/  UMOV UR6, 0x1 ;  /* 0x0000000100067882 */ /* 0x000fce0000000000 */
[----:B------:R-:W-:Y:S01]  /*4c20*/  @!P0 SYNCS.ARRIVE.TRANS64.RED.A1T0 RZ, [UR4], RZ ;  /* 0x000000ffffff89a7 */ /* 0x000fe20008100404 */
[----:B------:R-:W-:Y:S01]  /*4c30*/  NOP ;  /* 0x0000000000007918 */ /* 0x000fe20000000000 */
[----:B-1----:R-:W1:Y:S01]  /*4c40*/  LDS R0, [UR8+0x14] ;  /* 0x00001408ff007984 */ /* 0x002e620008000800 */
[----:B------:R-:W-:-:S04]  /*4c50*/  ULOP3.LUT UR4, UR32, 0xffff, URZ, 0xc0, !UPT ;  /* 0x0000ffff20047892 */ /* 0x000fc8000f8ec0ff */
[----:B------:R-:W-:-:S04]  /*4c60*/  USHF.R.U32.HI UR4, URZ, 0x5, UR4 ;  /* 0x00000005ff047899 */ /* 0x000fc80008011604 */
[----:B------:R-:W-:Y:S02]  /*4c70*/  USHF.L.U32 UR5, UR5, UR4, URZ ;  /* 0x0000000405057299 */ /* 0x000fe400080006ff */
[----:B------:R-:W-:-:S04]  /*4c80*/  USHF.L.U32 UR4, UR6, UR4, URZ ;  /* 0x0000000406047299 */ /* 0x000fc800080006ff */
[----:B-1----:R-:W-:-:S04]  /*4c90*/  LOP3.LUT R0, R0, UR5, RZ, 0xc0, !PT ;  /* 0x0000000500007c12 */ /* 0x002fc8000f8ec0ff */
[----:B------:R-:W-:-:S13]  /*4ca0*/  ISETP.NE.AND P0, PT, R0, UR5, PT ;  /* 0x0000000500007c0c */ /* 0x000fda000bf05270 */
[----:B------:R-:W-:Y:S05]  /*4cb0*/  @P0 BRA `(.L_x_95) ;  /* 0x0000000000580947 */ /* 0x000fea0003800000 */
[----:B------:R-:W1:Y:S02]  /*4cc0*/  LDS R0, [UR8+0x18] ;  /* 0x00001808ff007984 */ /* 0x000e640008000800 */
[----:B-1----:R-:W-:-:S04]  /*4cd0*/  LOP3.LUT R0, R0, UR4, RZ, 0xc0, !PT ;  /* 0x0000000400007c12 */ /* 0x002fc8000f8ec0ff */
[----:B------:R-:W-:-:S13]  /*4ce0*/  ISETP.NE.AND P0, PT, R0, UR4, PT ;  /* 0x0000000400007c0c */ /* 0x000fda000bf05270 */
[----:B------:R-:W-:Y:S05]  /*4cf0*/  @P0 BRA `(.L_x_96) ;  /* 0x00000000003c0947 */ /* 0x000fea0003800000 */
[----:B------:R-:W1:Y:S01]  /*4d00*/  S2R R2, SR_LANEID ;  /* 0x0000000000027919 */ /* 0x000e620000000000 */
[----:B------:R-:W-:-:S06]  /*4d10*/  ULOP3.LUT UR5, URZ, UR5, URZ, 0x33, !UPT ;  /* 0x00000005ff057292 */ /* 0x000fcc000f8e33ff */
[----:B------:R-:W-:-:S04]  /*4d20*/  IMAD.U32 R0, RZ, RZ, UR5 ;  /* 0x00000005ff007e24 */ /* 0x000fc8000f8e00ff */
[----:B------:R2:W4:Y:S02]  /*4d30*/  REDUX UR7, R0 ;  /* 0x00000000000773c4 */ /* 0x0005240000000000 */
[----:B------:R1:W-:Y:S01]  /*4d40*/  UTCATOMSWS.AND URZ, UR5 ;  /* 0x0000000500ff79e3 */ /* 0x0003e20008000000 */
[----:B--2---:R-:W-:Y:S01]  /*4d50*/  LOP3.LUT R0, RZ, UR4, RZ, 0x33, !PT ;  /* 0x00000004ff007c12 */ /* 0x004fe2000f8e33ff */
[----:B------:R-:W-:Y:S02]  /*4d60*/  VOTEU.ANY UR4, UPT, PT ;  /* 0x0000000000047886 */ /* 0x000fe400038e0100 */
[----:B------:R-:W-:Y:S02]  /*4d70*/  UFLO.U32 UR4, UR4 ;  /* 0x00000004000472bd */ /* 0x000fe400080e0000 */
[----:B------:R-:W2:Y:S04]  /*4d80*/  REDUX UR6, R0 ;  /* 0x00000000000673c4 */ /* 0x000ea80000000000 */
[----:B-1----:R-:W-:-:S02]  /*4d90*/  ISETP.EQ.U32.AND P0, PT, R2, UR4, PT ;  /* 0x0000000402007c0c */ /* 0x002fc4000bf02070 */
[----:B----4-:R-:W-:-:S11]  /*4da0*/  MOV R2, UR7 ;  /* 0x0000000700027c02 */ /* 0x010fd60008000f00 */
[----:B------:R1:W-:Y:S01]  /*4db0*/  @P0 ATOMS.AND RZ, [UR8+0x14], R2 ;  /* 0x00001402ffff098c */ /* 0x0003e2000a800008 */
[----:B--2---:R-:W-:-:S05]  /*4dc0*/  IMAD.U32 R0, RZ, RZ, UR6 ;  /* 0x00000006ff007e24 */ /* 0x004fca000f8e00ff */
[----:B------:R1:W-:Y:S01]  /*4dd0*/  @P0 ATOMS.AND RZ, [UR8+0x18], R0 ;  /* 0x00001800ffff098c */ /* 0x0003e2000a800008 */
[----:B------:R-:W-:Y:S05]  /*4de0*/  BRA `(.L_x_97) ;  /* 0x0000000000147947 */ /* 0x000fea0003800000 */
.L_x_96:
[----:B------:R-:W-:Y:S02]  /*4df0*/  MOV R2, 0x4e10 ;  /* 0x00004e1000027802 */ /* 0x000fe40000000f00 */
[----:B---3-5:R-:W-:Y:S05]  /*4e00*/  CALL.REL.NOINC `($__internal_0_$__cuda_sm10x_tcgen05_guardrail_trap_col_being_dealloced_not_returned_by_alloc) ;  /* 0x0000006c00307944 */ /* 0x028fea0003c00000 */
[----:B------:R-:W-:Y:S05]  /*4e10*/  BRA `(.L_x_97) ;  /* 0x0000000000087947 */ /* 0x000fea0003800000 */
.L_x_95:
[----:B------:R-:W-:Y:S02]  /*4e20*/  MOV R2, 0x4e40 ;  /* 0x00004e4000027802 */ /* 0x000fe40000000f00 */
[----:B---3-5:R-:W-:Y:S05]  /*4e30*/  CALL.REL.NOINC `($__internal_2_$__cuda_sm10x_tcgen05_guardrail_trap_unallocated_columns_being_dealloced) ;  /* 0x0000006c003c7944 */ /* 0x028fea0003c00000 */
.L_x_97:
[----:B------:R-:W-:Y:S01]  /*4e40*/  NOP ;  /* 0x0000000000007918 */ /* 0x000fe20000000000 */
[----:B------:R-:W-:Y:S05]  /*4e50*/  EXIT ;  /* 0x000000000000794d */ /* 0x000fea0003800000 */
.L_x_68:
[----:B------:R-:W-:-:S09]  /*4e60*/  UISETP.NE.OR UP0, UPT, UR25, 0x3, !UP3 ;  /* 0x000000031900788c */ /* 0x000fd2000df05670 */
[----:B------:R-:W-:Y:S05]  /*4e70*/  BRA.U UP0, `(.L_x_98) ;  /* 0x0000001100b87547 */ /* 0x000fea000b800000 */
[----:B------:R-:W1:Y:S01]  /*4e80*/  LDCU UR31, c[0x0][0x370] ;  /* 0x00006e00ff1f77ac */ /* 0x000e620008000800 */
[----:B------:R-:W2:Y:S01]  /*4e90*/  LDC.64 R16, c[0x0][0x348] ;  /* 0x0000d200ff107b82 */ /* 0x000ea20000000a00 */
[----:B------:R-:W-:Y:S02]  /*4ea0*/  HFMA2 R13, -RZ, RZ, 0, 0 ;  /* 0x00000000ff0d7431 */ /* 0x000fe400000001ff */
[----:B------:R-:W-:Y:S01]  /*4eb0*/  IMAD.MOV.U32 R15, RZ, RZ, 0x1 ;  /* 0x00000001ff0f7424 */ /* 0x000fe200078e00ff */
[----:B------:R-:W1:Y:S01]  /*4ec0*/  LDCU.128 UR48, c[0x0][0xb10] ;  /* 0x00016200ff3077ac */ /* 0x000e620008000c00 */
[----:B------:R-:W-:Y:S01]  /*4ed0*/  IMAD.MOV.U32 R14, RZ, RZ, RZ ;  /* 0x000000ffff0e7224 */ /* 0x000fe200078e00ff */
[----:B------:R-:W-:Y:S01]  /*4ee0*/  MOV R7, 0x1000 ;  /* 0x0000100000077802 */ /* 0x000fe20000000f00 */
[----:B------:R-:W3:Y:S01]  /*4ef0*/  LDCU UR30, c[0x0][0x374] ;  /* 0x00006e80ff1e77ac */ /* 0x000ee20008000800 */
[----:B------:R-:W4:Y:S01]  /*4f00*/  LDC.64 R2, c[0x0][0x888] ;  /* 0x00022200ff027b82 */ /* 0x000f220000000a00 */
[----:B------:R-:W3:Y:S01]  /*4f10*/  LDCU UR15, c[0x0][0xb0c] ;  /* 0x00016180ff0f77ac */ /* 0x000ee20008000800 */
[----:B------:R-:W2:Y:S06]  /*4f20*/  LDCU UR52, c[0x0][0xb20] ;  /* 0x00016400ff3477ac */ /* 0x000eac0008000800 */
[----:B------:R-:W4:Y:S01]  /*4f30*/  LDC.64 R4, c[0x0][0x890] ;  /* 0x00022400ff047b82 */ /* 0x000f220000000a00 */
[----:B------:R-:W2:Y:S01]  /*4f40*/  LDCU UR4, c[0x0][0xb30] ;  /* 0x00016600ff0477ac */ /* 0x000ea20008000800 */
[----:B------:R-:W-:Y:S01]  /*4f50*/  UMOV UR21, 0x400 ;  /* 0x0000040000157882 */ /* 0x000fe20000000000 */
[----:B-1----:R-:W-:-:S02]  /*4f60*/  UIMAD.WIDE.U32 UR6, UR31, UR48, URZ ;  /* 0x000000301f0672a5 */ /* 0x002fc4000f8e00ff */
[----:B---3--:R-:W-:Y:S02]  /*4f70*/  UIMAD.WIDE.U32 UR8, UR30, UR51, URZ ;  /* 0x000000331e0872a5 */ /* 0x008fe4000f8e00ff */
[----:B------:R-:W-:Y:S02]  /*4f80*/  ULEA UR21, UR46, UR21, 0x18 ;  /* 0x000000152e157291 */ /* 0x000fe4000f8ec0ff */
[----:B------:R-:W-:Y:S02]  /*4f90*/  UPLOP3.LUT UP2, UPT, UPT, UPT, UPT, 0x40, 0x4 ;  /* 0x000000000004789c */ /* 0x000fe40003f4e870 */
[----:B------:R-:W-:Y:S01]  /*4fa0*/  UIADD3 UR37, UPT, UPT, UR21, 0x118, URZ ;  /* 0x0000011815257890 */ /* 0x000fe2000fffe0ff */
[----:B------:R-:W-:Y:S01]  /*4fb0*/  UMOV UR6, UR7 ;  /* 0x0000000700067c82 */ /* 0x000fe20008000000 */
[----:B------:R-:W-:Y:S01]  /*4fc0*/  UMOV UR38, UR9 ;  /* 0x0000000900267c82 */ /* 0x000fe20008000000 */
[----:B------:R-:W-:Y:S02]  /*4fd0*/  UISETP.GE.AND UP0, UPT, UR45, 0x1, UPT ;  /* 0x000000012d00788c */ /* 0x000fe4000bf06270 */
[----:B------:R-:W-:Y:S01]  /*4fe0*/  UISETP.NE.AND UP4, UPT, UR45, 0x1, UPT ;  /* 0x000000012d00788c */ /* 0x000fe2000bf85270 */
[----:B------:R-:W1:Y:S01]  /*4ff0*/  LDCU.64 UR22, c[0x0][0xb28] ;  /* 0x00016500ff1677ac */ /* 0x000e620008000a00 */
[----:B------:R-:W-:-:S02]  /*5000*/  UISETP.NE.AND UP6, UPT, UR15, 0x1, UPT ;  /* 0x000000010f00788c */ /* 0x000fc4000bfc5270 */
[----:B------:R-:W-:Y:S02]  /*5010*/  UISETP.NE.AND UP5, UPT, UR50, 0x1, UPT ;  /* 0x000000013200788c */ /* 0x000fe4000bfa5270 */
[----:B------:R-:W-:Y:S02]  /*5020*/  UIADD3 UR41, UPT, UPT, UR21, 0x100, URZ ;  /* 0x0000010015297890 */ /* 0x000fe4000fffe0ff */
[----:B------:R-:W-:Y:S02]  /*5030*/  UIADD3 UR33, UPT, UPT, UR21, 0x108, URZ ;  /* 0x0000010815217890 */ /* 0x000fe4000fffe0ff */
[----:B------:R-:W-:Y:S02]  /*5040*/  UIADD3 UR25, UPT, UPT, UR21, 0x110, URZ ;  /* 0x0000011015197890 */ /* 0x000fe4000fffe0ff */
[----:B------:R-:W-:Y:S02]  /*5050*/  UPRMT UR37, UR46, 0x654, UR37 ;  /* 0x000006542e257896 */ /* 0x000fe40008000025 */
[----:B------:R-:W-:-:S02]  /*5060*/  USHF.R.U32.HI UR39, URZ, UR49, UR6 ;  /* 0x00000031ff277299 */ /* 0x000fc40008011606 */
[----:B--2---:R-:W-:Y:S02]  /*5070*/  USHF.R.U32.HI UR38, URZ, UR52, UR38 ;  /* 0x00000034ff267299 */ /* 0x004fe40008011626 */
[----:B------:R-:W-:-:S11]  /*5080*/  UISETP.NE.AND UP3, UPT, UR4, 0x1, UPT ;  /* 0x000000010400788c */ /* 0x000fd6000bf65270 */
.L_x_109:
[C---:B------:R-:W-:Y:S02]  /*5090*/  LEA R12, R14.reuse, UR21, 0x3 ;  /* 0x000000150e0c7c11 */ /* 0x040fe4000f8e18ff */
[----:B------:R-:W-:Y:S02]  /*50a0*/  SHF.L.U32 R0, R13, 0x1f, RZ ;  /* 0x0000001f0d007819 */ /* 0x000fe400000006ff */
[----:B------:R-:W-:Y:S02]  /*50b0*/  LEA R8, R14, UR21, 0x4 ;  /* 0x000000150e087c11 */ /* 0x000fe4000f8e20ff */
[----:B--2---:R-:W2:Y:S02]  /*50c0*/  SYNCS.PHASECHK.TRANS64.TRYWAIT P0, [R12+URZ+0x150], R0 ;  /* 0x000150000c0075a7 */ /* 0x004ea400080011ff */
[----:B--2---:R-:W-:Y:S05]  /*50d0*/  @!P0 BRA `(.L_x_99) ;  /* 0x0000006400308947 */ /* 0x004fea0003800000 */
.L_x_210:
[----:B------:R-:W3:Y:S01]  /*50e0*/  LDS.128 R8, [R8+0x1e0] ;  /* 0x0001e00008087984 */ /* 0x000ee20000000c00 */
[----:B------:R-:W-:Y:S01]  /*50f0*/  UISETP.GE.AND UP0, UPT, UR45, 0x1, UPT ;  /* 0x000000012d00788c */ /* 0x000fe2000bf06270 */
[----:B------:R-:W-:Y:S01]  /*5100*/  @!PT LDS RZ, [RZ] ;  /* 0x00000000fffff984 */ /* 0x000fe20000000800 */
[----:B------:R-:W-:Y:S01]  /*5110*/  @!PT LDS RZ, [RZ] ;  /* 0x00000000fffff984 */ /* 0x000fe20000000800 */
[----:B------:R-:W-:Y:S01]  /*5120*/  @!PT LDS RZ, [RZ] ;  /* 0x00000000fffff984 */ /* 0x000fe20000000800 */
[----:B------:R-:W-:Y:S01]  /*5130*/  @!PT LDS RZ, [RZ] ;  /* 0x00000000fffff984 */ /* 0x000fe20000000800 */
[----:B------:R1:W-:Y:S06]  /*5140*/  MEMBAR.ALL.CTA ;  /* 0x0000000000007992 */ /* 0x0003ec0000008000 */
[----:B-1----:R-:W1:Y:S01]  /*5150*/  FENCE.VIEW.ASYNC.S ;  /* 0x00000000000073c6 */ /* 0x002e620000000000 */
[----:B---3--:R-:W-:Y:S11]  /*5160*/  LOP3.LUT P0, RZ, R10, 0x1, RZ, 0xc0, !PT ;  /* 0x000000010aff7812 */ /* 0x008ff6000780c0ff */
[----:B------:R-:W-:Y:S02]  /*5170*/  @!UPT UIADD3 URZ, UPT, UPT, URZ, URZ, URZ ;  /* 0x000000fffffff290 */ /* 0x000fe4000fffe0ff */
[----:B-1----:R-:W-:Y:S01]  /*5180*/  VOTEU.ANY UP1, P0 ;  /* 0x0000000000ff7886 */ /* 0x002fe20000020100 */
[----:B------:R-:W-:Y:S11]  /*5190*/  PLOP3.LUT P0, PT, PT, PT, UP1, 0x80, 0x8 ;  /* 0x000000000008781c */ /* 0x000ff60003f0f018 */
[----:B------:R-:W-:Y:S02]  /*51a0*/  @!UPT UIADD3 URZ, UPT, UPT, URZ, URZ, URZ ;  /* 0x000000fffffff290 */ /* 0x000fe4000fffe0ff */
[----:B--2---:R-:W-:Y:S02]  /*51b0*/  @P0 SHF.R.U32.HI R0, RZ, 0x10, R9 ;  /* 0x00000010ff000819 */ /* 0x004fe40000011609 */
[----:B------:R-:W-:Y:S02]  /*51c0*/  @P0 MOV R6, R8 ;  /* 0x0000000800060202 */ /* 0x000fe40000000f00 */
[----:B------:R-:W-:Y:S01]  /*51d0*/  @P0 R2UR UR4, R0 ;  /* 0x00000000000402ca */ /* 0x000fe200000e0000 */
[----:B------:R-:W-:Y:S01]  /*51e0*/  VIADD R0, R12, 0x160 ;  /* 0x000001600c007836 */ /* 0x000fe20000000000 */
[----:B------:R-:W-:Y:S02]  /*51f0*/  @P0 LOP3.LUT R8, R9, 0xffff, RZ, 0xc0, !PT ;  /* 0x0000ffff09080812 */ /* 0x000fe400078ec0ff */
[----:B------:R-:W-:Y:S02]  /*5200*/  @P0 R2UR UR6, R6 ;  /* 0x00000000060602ca */ /* 0x000fe400000e0000 */
[----:B------:R-:W-:Y:S02]  /*5210*/  PRMT R0, RZ, 0x654, R0 ;  /* 0x00000654ff007816 */ /* 0x000fe40000000000 */
[----:B------:R-:W-:Y:S02]  /*5220*/  @P0 R2UR UR5, R8 ;  /* 0x00000000080502ca */ /* 0x000fe400000e0000 */
[----:B------:R1:W-:Y:S03]  /*5230*/  SYNCS.ARRIVE.TRANS64.RED.A1T0 RZ, [R0+URZ], RZ ;  /* 0x000000ff00ff79a7 */ /* 0x0003e600081004ff */
[----:B------:R-:W-:Y:S04]  /*5240*/  @UP1 UMOV UR29, UR4 ;  /* 0x00000004001d1c82 */ /* 0x000fe80008000000 */
[----:B------:R-:W-:Y:S04]  /*5250*/  @UP1 UMOV UR14, UR6 ;  /* 0x00000006000e1c82 */ /* 0x000fe80008000000 */
[----:B------:R-:W-:Y:S01]  /*5260*/  @UP1 UMOV UR13, UR5 ;  /* 0x00000005000d1c82 */ /* 0x000fe20008000000 */
[----:B------:R-:W-:Y:S05]  /*5270*/  BRA.U !UP0, `(.L_x_100) ;  /* 0x0000000108a47547 */ /* 0x000fea000b800000 */
[----:B------:R-:W-:Y:S02]  /*5280*/  UIMAD.WIDE.U32 UR16, UR13, UR51, URZ ;  /* 0x000000330d1072a5 */ /* 0x000fe4000f8e00ff */
[----:B------:R-:W-:Y:S02]  /*5290*/  UIMAD.WIDE.U32 UR18, UR14, UR48, URZ ;  /* 0x000000300e1272a5 */ /* 0x000fe4000f8e00ff */
[----:B------:R-:W-:Y:S02]  /*52a0*/  USEL UR4, UR30, UR38, !UP5 ;  /* 0x000000261e047287 */ /* 0x000fe4000e800000 */
[----:B------:R-:W-:Y:S02]  /*52b0*/  USEL UR7, UR31, UR39, !UP6 ;  /* 0x000000271f077287 */ /* 0x000fe4000f000000 */
[----:B------:R-:W-:Y:S02]  /*52c0*/  UIMAD.WIDE.U32 UR8, UR4, UR22, URZ ;  /* 0x00000016040872a5 */ /* 0x000fe4000f8e00ff */
[----:B------:R-:W-:Y:S01]  /*52d0*/  UIMAD.WIDE.U32 UR10, UR7, UR22, URZ ;  /* 0x00000016070a72a5 */ /* 0x000fe2000f8e00ff */
[----:B------:R-:W-:Y:S02]  /*52e0*/  UMOV UR5, UR17 ;  /* 0x0000001100057c82 */ /* 0x000fe40008000000 */
[----:B------:R-:W-:Y:S03]  /*52f0*/  USHF.R.U32.HI UR6, URZ, UR52, UR5 ;  /* 0x00000034ff067299 */ /* 0x000fe60008011605 */
[----:B------:R-:W-:Y:S01]  /*5300*/  UMOV UR5, UR19 ;  /* 0x0000001300057c82 */ /* 0x000fe20008000000 */
[----:B------:R-:W-:Y:S02]  /*5310*/  USEL UR6, UR13, UR6, !UP5 ;  /* 0x000000060d067287 */ /* 0x000fe4000e800000 */
[----:B------:R-:W-:Y:S03]  /*5320*/  USHF.R.U32.HI UR12, URZ, UR49, UR5 ;  /* 0x00000031ff0c7299 */ /* 0x000fe60008011605 */
[----:B------:R-:W-:Y:S02]  /*5330*/  UMOV UR5, UR9 ;  /* 0x0000000900057c82 */ /* 0x000fe40008000000 */
[----:B------:R-:W-:Y:S03]  /*5340*/  @UP4 USHF.R.U32.HI UR4, URZ, UR23, UR5 ;  /* 0x00000017ff044299 */ /* 0x000fe60008011605 */
[----:B------:R-:W-:Y:S01]  /*5350*/  UMOV UR5, UR11 ;  /* 0x0000000b00057c82 */ /* 0x000fe20008000000 */
[----:B------:R-:W-:Y:S02]  /*5360*/  UIMAD UR4, UR45, UR4, URZ ;  /* 0x000000042d0472a4 */ /* 0x000fe4000f8e02ff */
[----:B------:R-:W-:Y:S02]  /*5370*/  @UP4 USHF.R.U32.HI UR7, URZ, UR23, UR5 ;  /* 0x00000017ff074299 */ /* 0x000fe40008011605 */
[----:B------:R-:W-:Y:S02]  /*5380*/  UIMAD.WIDE.U32 UR10, UR6, UR22, URZ ;  /* 0x00000016060a72a5 */ /* 0x000fe4000f8e00ff */
[----:B------:R-:W-:Y:S02]  /*5390*/  USEL UR5, UR14, UR12, !UP6 ;  /* 0x0000000c0e057287 */ /* 0x000fe4000f000000 */
[----:B------:R-:W-:Y:S02]  /*53a0*/  UIMAD UR8, UR45, UR7, URZ ;  /* 0x000000072d0872a4 */ /* 0x000fe4000f8e02ff */
[----:B------:R-:W-:Y:S03]  /*53b0*/  UISETP.GE.AND UP0, UPT, UR6, UR4, UPT ;  /* 0x000000040600728c */ /* 0x000fe6000bf06270 */
[----:B------:R-:W-:Y:S01]  /*53c0*/  UMOV UR4, UR11 ;  /* 0x0000000b00047c82 */ /* 0x000fe20008000000 */
[----:B------:R-:W-:Y:S02]  /*53d0*/  UISETP.GE.OR UP0, UPT, UR5, UR8, UP0 ;  /* 0x000000080500728c */ /* 0x000fe40008706670 */
[----:B------:R-:W-:Y:S02]  /*53e0*/  USHF.R.U32.HI UR4, URZ, UR23, UR4 ;  /* 0x00000017ff047299 */ /* 0x000fe40008011604 */
[----:B------:R-:W-:Y:S02]  /*53f0*/  UIMAD.WIDE.U32 UR8, UR5, UR22, URZ ;  /* 0x00000016050872a5 */ /* 0x000fe4000f8e00ff */
[----:B------:R-:W-:Y:S04]  /*5400*/  USEL UR10, UR6, UR4, !UP4 ;  /* 0x00000004060a7287 */ /* 0x000fe8000e000000 */
[----:B------:R-:W-:Y:S01]  /*5410*/  UIADD3 UR11, UPT, UPT, -UR10, URZ, URZ ;  /* 0x000000ff0a0b7290 */ /* 0x000fe2000fffe1ff */
[----:B------:R-:W-:Y:S02]  /*5420*/  @!UP0 UMOV UR4, UR9 ;  /* 0x0000000900048c82 */ /* 0x000fe40008000000 */
[----:B------:R-:W-:Y:S02]  /*5430*/  @!UP0 USHF.R.U32.HI UR4, URZ, UR23, UR4 ;  /* 0x00000017ff048299 */ /* 0x000fe40008011604 */
[----:B------:R-:W-:Y:S02]  /*5440*/  UIMAD UR8, UR45, UR11, UR6 ;  /* 0x0000000b2d0872a4 */ /* 0x000fe4000f8e0206 */
[----:B------:R-:W-:Y:S04]  /*5450*/  @!UP0 USEL UR4, UR5, UR4, !UP4 ;  /* 0x0000000405048287 */ /* 0x000fe8000e000000 */
[----:B------:R-:W-:Y:S02]  /*5460*/  @!UP0 UIMAD UR7, UR7, UR8, UR4 ;  /* 0x00000008070782a4 */ /* 0x000fe4000f8e0204 */
[----:B------:R-:W-:Y:S02]  /*5470*/  @!UP0 UIADD3 UR9, UPT, UPT, UR10, -UR4, URZ ;  /* 0x800000040a098290 */ /* 0x000fe4000fffe0ff */
[----:B------:R-:W-:Y:S02]  /*5480*/  UIADD3 UR8, UPT, UPT, -UR6, URZ, URZ ;  /* 0x000000ff06087290 */ /* 0x000fe4000fffe1ff */
[----:B------:R-:W-:Y:S02]  /*5490*/  UIADD3 UR4, UPT, UPT, -UR5, URZ, URZ ;  /* 0x000000ff05047290 */ /* 0x000fe4000fffe1ff */
[----:B------:R-:W-:Y:S03]  /*54a0*/  @!UP0 UIMAD UR6, UR9, UR45, UR5 ;  /* 0x0000002d090682a4 */ /* 0x000fe6000f8e0205 */
[----:B------:R-:W-:Y:S01]  /*54b0*/  @!UP0 UMOV UR5, UR7 ;  /* 0x0000000700058c82 */ /* 0x000fe20008000000 */
[----:B------:R-:W-:Y:S02]  /*54c0*/  UIMAD UR7, UR15, UR4, UR14 ;  /* 0x000000040f0772a4 */ /* 0x000fe4000f8e020e */
[----:B------:R-:W-:Y:S02]  /*54d0*/  UIMAD UR4, UR50, UR8, UR13 ;  /* 0x00000008320472a4 */ /* 0x000fe4000f8e020d */
[----:B------:R-:W-:Y:S02]  /*54e0*/  UIMAD UR14, UR5, UR15, UR7 ;  /* 0x0000000f050e72a4 */ /* 0x000fe4000f8e0207 */
[----:B------:R-:W-:Y:S11]  /*54f0*/  UIMAD UR13, UR6, UR50, UR4 ;  /* 0x00000032060d72a4 */ /* 0x000ff6000f8e0204 */
[----:B------:R-:W-:Y:S01]  /*5500*/  @!UPT UIADD3 URZ, UPT, UPT, URZ, URZ, URZ ;  /* 0x000000fffffff290 */ /* 0x000fe2000fffe0ff */
.L_x_100:
[----:B------:R-:W2:Y:S01]  /*5510*/  @!UP3 LDCU.128 UR8, c[0x0][0xb10] ;  /* 0x00016200ff08b7ac */ /* 0x000ea20008000c00 */
[C---:B----4-:R-:W-:Y:S02]  /*5520*/  ISETP.NE.U32.AND P1, PT, R4.reuse, RZ, PT ;  /* 0x000000ff0400720c */ /* 0x050fe40003f25070 */
[----:B------:R-:W-:Y:S02]  /*5530*/  ISETP.NE.U32.AND P0, PT, R4, RZ, PT ;  /* 0x000000ff0400720c */ /* 0x000fe40003f05070 */
[C---:B------:R-:W-:Y:S02]  /*5540*/  ISETP.NE.AND.EX P1, PT, R5.reuse, RZ, PT, P1 ;  /* 0x000000ff0500720c */ /* 0x040fe40003f25310 */
[----:B------:R-:W-:Y:S01]  /*5550*/  ISETP.NE.AND.EX P0, PT, R5, RZ, PT, P0 ;  /* 0x000000ff0500720c */ /* 0x000fe20003f05300 */
[----:B------:R-:W3:Y:S01]  /*5560*/  @!UP3 LDCU UR5, c[0x0][0xb0c] ;  /* 0x00016180ff05b7ac */ /* 0x000ee20008000800 */
[----:B------:R-:W-:Y:S01]  /*5570*/  SHF.L.U32 R9, R15, 0x1f, RZ ;  /* 0x0000001f0f097819 */ /* 0x000fe200000006ff */
[----:B------:R-:W-:Y:S02]  /*5580*/  USHF.L.U32 UR42, UR32, 0x8, URZ ;  /* 0x00000008202a7899 */ /* 0x000fe400080006ff */
[----:B------:R-:W-:Y:S02]  /*5590*/  USHF.L.U32 UR43, UR20, 0x6, URZ ;  /* 0x00000006142b7899 */ /* 0x000fe400080006ff */
[----:B--2---:R-:W-:Y:S07]  /*55a0*/  UIMAD.WIDE.U32 UR6, UR14, UR8, URZ ;  /* 0x000000080e0672a5 */ /* 0x004fee000f8e00ff */
[----:B------:R-:W-:Y:S01]  /*55b0*/  @!UP3 UMOV UR4, UR7 ;  /* 0x000000070004bc82 */ /* 0x000fe20008000000 */
[----:B---3--:R-:W-:Y:S02]  /*55c0*/  @!UP3 UISETP.NE.AND UP0, UPT, UR5, 0x1, UPT ;  /* 0x000000010500b88c */ /* 0x008fe4000bf05270 */
[----:B------:R-:W-:Y:S02]  /*55d0*/  @!UP3 USHF.R.U32.HI UR4, URZ, UR9, UR4 ;  /* 0x00000009ff04b299 */ /* 0x000fe40008011604 */
[----:B------:R-:W-:Y:S02]  /*55e0*/  UIMAD.WIDE.U32 UR6, UR13, UR11, URZ ;  /* 0x0000000b0d0672a5 */ /* 0x000fe4000f8e00ff */
[----:B------:R-:W-:Y:S02]  /*55f0*/  @!UP3 USEL UR8, UR14, UR4, !UP0 ;  /* 0x000000040e08b287 */ /* 0x000fe4000c000000 */
[----:B------:R-:W-:Y:S03]  /*5600*/  @!UP3 UISETP.NE.AND UP0, UPT, UR10, 0x1, UPT ;  /* 0x000000010a00b88c */ /* 0x000fe6000bf05270 */
[----:B------:R-:W-:Y:S02]  /*5610*/  @!UP3 UMOV UR6, UR7 ;  /* 0x000000070006bc82 */ /* 0x000fe40008000000 */
[----:B------:R-:W2:Y:S02]  /*5620*/  @!UP3 LDCU UR4, c[0x0][0xb20] ;  /* 0x00016400ff04b7ac */ /* 0x000ea40008000800 */
[----:B--2---:R-:W-:Y:S04]  /*5630*/  @!UP3 USHF.R.U32.HI UR6, URZ, UR4, UR6 ;  /* 0x00000004ff06b299 */ /* 0x004fe80008011606 */
[----:B------:R-:W-:Y:S04]  /*5640*/  @!UP3 USEL UR6, UR13, UR6, !UP0 ;  /* 0x000000060d06b287 */ /* 0x000fe8000c000000 */
[----:B------:R-:W-:Y:S02]  /*5650*/  @!UP3 UIADD3 UR4, UPT, UPT, -UR8, UR6, URZ ;  /* 0x000000060804b290 */ /* 0x000fe4000fffe1ff */
[----:B------:R-:W-:Y:S02]  /*5660*/  @!UP3 UIADD3 UR6, UPT, UPT, UR8, -UR6, URZ ;  /* 0x800000060806b290 */ /* 0x000fe4000fffe0ff */
[----:B------:R-:W-:Y:S02]  /*5670*/  @!UP3 UIMAD UR14, UR4, UR5, UR14 ;  /* 0x00000005040eb2a4 */ /* 0x000fe4000f8e020e */
[----:B------:R-:W-:Y:S01]  /*5680*/  @!UP3 UIMAD UR13, UR6, UR10, UR13 ;  /* 0x0000000a060db2a4 */ /* 0x000fe2000f8e020d */
[----:B------:R-:W-:Y:S11]  /*5690*/  BRA.U UP2, `(.L_x_101) ;  /* 0x0000000102107547 */ /* 0x000ff6000b800000 */
[----:B------:R-:W-:Y:S04]  /*56a0*/  MOV R6, UR47 ;  /* 0x0000002f00067c02 */ /* 0x000fe80008000f00 */
[----:B------:R-:W-:Y:S04]  /*56b0*/  SHF.L.U32 R6, R6, 0x1f, RZ ;  /* 0x0000001f06067819 */ /* 0x000fe800000006ff */
[----:B------:R-:W2:Y:S02]  /*56c0*/  SYNCS.PHASECHK.TRANS64.TRYWAIT P2, [UR21+0x148], R6 ;  /* 0x00014806ff0075a7 */ /* 0x000ea40008041115 */
[----:B--2---:R-:W-:Y:S05]  /*56d0*/  @!P2 BRA `(.L_x_102) ;  /* 0x0000005c00c4a947 */ /* 0x004fea0003800000 */
.L_x_101:
[----:B------:R-:W-:Y:S05]  /*56e0*/  @!P1 BRA `(.L_x_103) ;  /* 0x0000000000309947 */ /* 0x000fea0003800000 */
[----:B------:R-:W-:Y:S01]  /*56f0*/  ISETP.NE.U32.AND P1, PT, R2, RZ, PT ;  /* 0x000000ff0200720c */ /* 0x000fe20003f25070 */
[----:B------:R-:W2:Y:S01]  /*5700*/  LDCU.64 UR4, c[0x0][0x358] ;  /* 0x00006b00ff0477ac */ /* 0x000ea20008000a00 */
[----:B------:R-:W-:Y:S02]  /*5710*/  IMAD.MOV.U32 R80, RZ, RZ, 0x1 ;  /* 0x00000001ff507424 */ /* 0x000fe400078e00ff */
[----:B------:R-:W-:Y:S11]  /*5720*/  ISETP.NE.AND.EX P1, PT, R3, RZ, PT, P1 ;  /* 0x000000ff0300720c */ /* 0x000ff60003f25310 */
[----:B------:R-:W-:Y:S02]  /*5730*/  @!UPT UIADD3 URZ, UPT, UPT, URZ, URZ, URZ ;  /* 0x000000fffffff290 */ /* 0x000fe4000fffe0ff */
[----:B------:R-:W3:Y:S01]  /*5740*/  @P1 LDC.64 R10, c[0x0][0x888] ;  /* 0x00022200ff0a1b82 */ /* 0x000ee20000000a00 */
[----:B-1----:R-:W-:Y:S04]  /*5750*/  @P1 IMAD R0, R4, UR36, RZ ;  /* 0x0000002404001c24 */ /* 0x002fe8000f8e02ff */
[----:B---3--:R-:W-:Y:S04]  /*5760*/  @P1 IMAD.WIDE R10, R0, 0x4, R10 ;  /* 0x00000004000a1825 */ /* 0x008fe800078e020a */
[----:B------:R-:W-:Y:S01]  /*5770*/  HFMA2 R0, -RZ, RZ, 0, 5.9604644775390625e-08 ;  /* 0x00000001ff007431 */ /* 0x000fe200000001ff */
[----:B--2--5:R2:W5:Y:S04]  /*5780*/  @P1 LDG.E R40, desc[UR4][R10.64] ;  /* 0x000000040a281981 */ /* 0x024568000c1e1900 */
[----:B------:R-:W-:Y:S01]  /*5790*/  @!P1 PRMT R80, R0, 0x7610, R80 ;  /* 0x0000761000509816 */ /* 0x000fe20000000050 */
[----:B--2---:R-:W3:Y:S06]  /*57a0*/  @!P1 LDC R40, c[0x0][0x880] ;  /* 0x00022000ff289b82 */ /* 0x004eec0000000800 */
.L_x_103:
[----:B---3-5:R-:W-:Y:S01]  /*57b0*/  @!P0 ISETP.EQ.AND P1, PT, R40, RZ, PT ;  /* 0x000000ff2800820c */ /* 0x028fe20003f22270 */
[----:B------:R-:W-:Y:S01]  /*57c0*/  @!UPT UIADD3 URZ, UPT, UPT, URZ, URZ, URZ ;  /* 0x000000fffffff290 */ /* 0x000fe2000fffe0ff */
[----:B------:R-:W-:Y:S11]  /*57d0*/  @!P0 BRA `(.L_x_104) ;  /* 0x0000000000188947 */ /* 0x000ff60003800000 */
[----:B------:R-:W-:Y:S02]  /*57e0*/  LOP3.LUT P0, RZ, R80, 0xff, RZ, 0xc0, !PT ;  /* 0x000000ff50ff7812 */ /* 0x000fe4000780c0ff */
[----:B------:R-:W-:Y:S04]  /*57f0*/  ISETP.NE.U32.AND P1, PT, R2, RZ, PT ;  /* 0x000000ff0200720c */ /* 0x000fe80003f25070 */
[----:B------:R-:W-:Y:S04]  /*5800*/  ISETP.NE.AND.EX P1, PT, R3, RZ, PT, P1 ;  /* 0x000000ff0300720c */ /* 0x000fe80003f25310 */
[----:B------:R-:W-:Y:S03]  /*5810*/  PLOP3.LUT P1, PT, P1, PT, PT, 0x8, 0x80 ;  /* 0x000000000080781c */ /* 0x000fe60000f2e170 */
[----:B------:R-:W-:Y:S11]  /*5820*/  @P0 ISETP.EQ.AND P1, PT, R40, RZ, PT ;  /* 0x000000ff2800020c */ /* 0x000ff60003f22270 */
[----:B------:R-:W-:Y:S02]  /*5830*/  @!UPT UIADD3 URZ, UPT, UPT, URZ, URZ, URZ ;  /* 0x000000fffffff290 */ /* 0x000fe4000fffe0ff */
.L_x_104:
[----:B------:R-:W2:Y:S01]  /*5840*/  SYNCS.PHASECHK.TRANS64.TRYWAIT P2, [UR21+0x120], R9 ;  /* 0x00012009ff0075a7 */ /* 0x000ea20008041115 */
[----:B------:R-:W-:Y:S04]  /*5850*/  ELECT P0, URZ, PT ;  /* 0x0000000000ff782f */ /* 0x000fe80003800000 */
[----:B------:R-:W-:Y:S11]  /*5860*/  PLOP3.LUT P1, PT, P1, P0, PT, 0xf2, 0x2f ;  /* 0x00000000002f781c */ /* 0x000ff60000f21e72 */
[----:B------:R-:W-:Y:S02]  /*5870*/  @!UPT UIADD3 URZ, UPT, UPT, URZ, URZ, URZ ;  /* 0x000000fffffff290 */ /* 0x000fe4000fffe0ff */
[----:B------:R-:W-:Y:S05]  /*5880*/  @!P1 IADD3 R8, P0, PT, R16, 0x580, RZ ;  /* 0x0000058010089810 */ /* 0x000fea0007f1e0ff */
[----:B-1----:R-:W-:Y:S01]  /*5890*/  @!P1 IMAD.X R6, RZ, RZ, R17, P0 ;  /* 0x000000ffff069224 */ /* 0x002fe200000e0611 */
[----:B--2---:R-:W-:Y:S07]  /*58a0*/  @!P2 BRA `(.L_x_105) ;  /* 0x0000005c0068a947 */ /* 0x004fee0003800000 */
.L_x_213:
[----:B------:R-:W-:Y:S01]  /*58b0*/  @!P1 R2UR UR5, R8 ;  /* 0x00000000080592ca */ /* 0x000fe200000e0000 */
[----:B------:R-:W-:Y:S01]  /*58c0*/  VOTEU.ALL UP0, P1 ;  /* 0x0000000000ff7886 */ /* 0x000fe20000800000 */
[----:B------:R-:W-:Y:S01]  /*58d0*/  @!P1 R2UR UR4, R6 ;  /* 0x00000000060492ca */ /* 0x000fe200000e0000 */
[----:B------:R-:W-:Y:S01]  /*58e0*/  UMOV UR16, 0x0 ;  /* 0x0000000000107882 */ /* 0x000fe20000000000 */
[----:B------:R-:W-:Y:S01]  /*58f0*/  UMOV UR17, 0x10000000 ;  /* 0x1000000000117882 */ /* 0x000fe20000000000 */
[----:B------:R-:W-:Y:S01]  /*5900*/  UMOV UR44, UR36 ;  /* 0x00000024002c7c82 */ /* 0x000fe20008000000 */
[----:B------:R-:W-:Y:S01]  /*5910*/  @!UP0 UIADD3 UR40, UPT, UPT, UR21, 0x300, URZ ;  /* 0x0000030015288890 */ /* 0x000fe2000fffe0ff */
[----:B-1----:R-:W-:Y:S01]  /*5920*/  @!P1 IMAD.MOV.U32 R0, RZ, RZ, 0x1000 ;  /* 0x00001000ff009424 */ /* 0x002fe200078e00ff */
[----:B------:R-:W-:Y:S01]  /*5930*/  @!UP0 UIADD3 UR10, UPT, UPT, UR42, 0x80, URZ ;  /* 0x000000802a0a8890 */ /* 0x000fe2000fffe0ff */
[----:B------:R-:W-:Y:S01]  /*5940*/  @!P1 IADD3 R8, P0, PT, R16, 0x580, RZ ;  /* 0x0000058010089810 */ /* 0x000fe20007f1e0ff */
[----:B------:R-:W-:Y:S01]  /*5950*/  @!UP0 UIADD3 UR8, UPT, UPT, UR21, 0xb00, URZ ;  /* 0x00000b0015088890 */ /* 0x000fe2000fffe0ff */
[----:B------:R-:W-:Y:S02]  /*5960*/  VOTEU.ALL UP0, P1 ;  /* 0x0000000000ff7886 */ /* 0x000fe40000800000 */
[----:B------:R-:W-:Y:S01]  /*5970*/  IMAD.U32 R10, RZ, RZ, UR5 ;  /* 0x00000005ff0a7e24 */ /* 0x000fe2000f8e00ff */
[----:B------:R-:W-:Y:S01]  /*5980*/  UMOV UR9, UR41 ;  /* 0x0000002900097c82 */ /* 0x000fe20008000000 */
[----:B------:R-:W-:Y:S01]  /*5990*/  IMAD.U32 R11, RZ, RZ, UR4 ;  /* 0x00000004ff0b7e24 */ /* 0x000fe2000f8e00ff */
[----:B------:R-:W-:Y:S01]  /*59a0*/  UMOV UR11, UR43 ;  /* 0x0000002b000b7c82 */ /* 0x000fe20008000000 */
[----:B------:R-:W-:Y:S01]  /*59b0*/  UMOV UR12, UR36 ;  /* 0x00000024000c7c82 */ /* 0x000fe20008000000 */
[----:B------:R-:W-:Y:S01]  /*59c0*/  @!P1 R2UR UR4, R10 ;  /* 0x000000000a0492ca */ /* 0x000fe200000e0000 */
[----:B------:R-:W-:Y:S01]  /*59d0*/  UPRMT UR6, UR46, 0x654, UR41 ;  /* 0x000006542e067896 */ /* 0x000fe20008000029 */
[----:B------:R-:W-:Y:S01]  /*59e0*/  @!P1 R2UR UR5, R11 ;  /* 0x000000000b0592ca */ /* 0x000fe200000e0000 */
[----:B------:R-:W-:Y:S11]  /*59f0*/  @!P1 IMAD.X R6, RZ, RZ, R17, P0 ;  /* 0x000000ffff069224 */ /* 0x000ff600000e0611 */
[----:B------:R-:W-:Y:S01]  /*5a00*/  @!UPT UIADD3 URZ, UPT, UPT, URZ, URZ, URZ ;  /* 0x000000fffffff290 */ /* 0x000fe2000fffe0ff */
[----:B------:R1:W-:Y:S01]  /*5a10*/  @!UP0 UTMALDG.3D [UR40], [UR4], desc[UR16] ;  /* 0x00001028040085b4 */ /* 0x0003e20008011000 */
[----:B------:R-:W-:Y:S05]  /*5a20*/  VOTEU.ALL UP0, P1 ;  /* 0x0000000000ff7886 */ /* 0x000fea0000800000 */
[----:B------:R1:W-:Y:S01]  /*5a30*/  @!UP0 UTMALDG.3D [UR8], [UR4], desc[UR16] ;  /* 0x00001008040085b4 */ /* 0x0003e20008011000 */
[----:B------:R1:W-:Y:S01]  /*5a40*/  @!P1 SYNCS.ARRIVE.TRANS64.RED.A0TR RZ, [UR21+0x100], R0 ;  /* 0x00010000ffff99a7 */ /* 0x0003e20008300415 */
[----:B------:R-:W-:Y:S01]  /*5a50*/  SYNCS.ARRIVE.TRANS64.RED.A1T0 RZ, [UR6], RZ ;  /* 0x000000ffffff79a7 */ /* 0x000fe20008100406 */
[----:B------:R-:W2:Y:S02]  /*5a60*/  SYNCS.PHASECHK.TRANS64.TRYWAIT P2, [UR21+0x128], R9 ;  /* 0x00012809ff0075a7 */ /* 0x000ea40008041115 */
[----:B-12---:R-:W-:Y:S05]  /*5a70*/  @!P2 BRA `(.L_x_106) ;  /* 0x0000005c000ca947 */ /* 0x006fea0003800000 */
.L_x_215:
        /* <DEDUP_REMOVED lines=10> */
[----:B------:R-:W-:Y:S02]  /*5b20*/  @!UP0 UIADD3 UR10, UPT, UPT, UR42, 0xa0, URZ ;  /* 0x000000a02a0a8890 */ /* 0x000fe4000fffe0ff */
[----:B------:R-:W-:Y:S01]  /*5b30*/  @!UP0 UIADD3 UR8, UPT, UPT, UR21, 0x1b00, URZ ;  /* 0x00001b0015088890 */ /* 0x000fe2000fffe0ff */
[----:B------:R-:W-:Y:S01]  /*5b40*/  IMAD.U32 R10, RZ, RZ, UR5 ;  /* 0x00000005ff0a7e24 */ /* 0x000fe2000f8e00ff */
[----:B------:R-:W-:Y:S01]  /*5b50*/  VOTEU.ALL UP0, P1 ;  /* 0x0000000000ff7886 */ /* 0x000fe20000800000 */
[----:B------:R-:W-:Y:S01]  /*5b60*/  IMAD.U32 R11, RZ, RZ, UR4 ;  /* 0x00000004ff0b7e24 */ /* 0x000fe2000f8e00ff */
[----:B------:R-:W-:Y:S01]  /*5b70*/  UMOV UR9, UR33 ;  /* 0x0000002100097c82 */ /* 0x000fe20008000000 */
[----:B------:R-:W-:Y:S01]  /*5b80*/  UMOV UR11, UR43 ;  /* 0x0000002b000b7c82 */ /* 0x000fe20008000000 */
[----:B------:R-:W-:Y:S01]  /*5b90*/  @!P1 R2UR UR4, R10 ;  /* 0x000000000a0492ca */ /* 0x000fe200000e0000 */
[----:B------:R-:W-:Y:S01]  /*5ba0*/  UMOV UR12, UR36 ;  /* 0x00000024000c7c82 */ /* 0x000fe20008000000 */
[----:B------:R-:W-:Y:S01]  /*5bb0*/  @!P1 R2UR UR5, R11 ;  /* 0x000000000b0592ca */ /* 0x000fe200000e0000 */
[----:B------:R-:W-:Y:S01]  /*5bc0*/  UPRMT UR6, UR46, 0x654, UR33 ;  /* 0x000006542e067896 */ /* 0x000fe20008000021 */
[----:B------:R-:W-:Y:S11]  /*5bd0*/  @!P1 IMAD.X R6, RZ, RZ, R17, P0 ;  /* 0x000000ffff069224 */ /* 0x000ff600000e0611 */
[----:B------:R1:W-:Y:S01]  /*5be0*/  @!UP0 UTMALDG.3D [UR32], [UR4], desc[UR16] ;  /* 0x00001020040085b4 */ /* 0x0003e20008011000 */
[----:B------:R-:W-:Y:S05]  /*5bf0*/  VOTEU.ALL UP0, P1 ;  /* 0x0000000000ff7886 */ /* 0x000fea0000800000 */
[----:B------:R1:W-:Y:S01]  /*5c00*/  @!UP0 UTMALDG.3D [UR8], [UR4], desc[UR16] ;  /* 0x00001008040085b4 */ /* 0x0003e20008011000 */
[----:B------:R1:W-:Y:S01]  /*5c10*/  @!P1 SYNCS.ARRIVE.TRANS64.RED.A0TR RZ, [UR21+0x108], R0 ;  /* 0x00010800ffff99a7 */ /* 0x0003e20008300415 */
[----:B------:R-:W-:Y:S01]  /*5c20*/  SYNCS.ARRIVE.TRANS64.RED.A1T0 RZ, [UR6], RZ ;  /* 0x000000ffffff79a7 */ /* 0x000fe20008100406 */
[----:B------:R-:W2:Y:S02]  /*5c30*/  SYNCS.PHASECHK.TRANS64.TRYWAIT P2, [UR21+0x130], R9 ;  /* 0x00013009ff0075a7 */ /* 0x000ea40008041115 */
[----:B-12---:R-:W-:Y:S05]  /*5c40*/  @!P2 BRA `(.L_x_107) ;  /* 0x0000005800b0a947 */ /* 0x006fea0003800000 */
.L_x_217:
        /* <DEDUP_REMOVED lines=9> */
[----:B------:R-:W-:Y:S01]  /*5ce0*/  VIADD R14, R14, 0x1 ;  /* 0x000000010e0e7836 */ /* 0x000fe20000000000 */
        /* <DEDUP_REMOVED lines=10> */
[----:B------:R-:W-:Y:S01]  /*5d90*/  UMOV UR12, UR36 ;  /* 0x00000024000c7c82 */ /* 0x000fe20008000000 */
[----:B------:R-:W-:Y:S11]  /*5da0*/  UPRMT UR6, UR46, 0x654, UR25 ;  /* 0x000006542e067896 */ /* 0x000ff60008000019 */
[----:B------:R1:W-:Y:S01]  /*5db0*/  @!UP0 UTMALDG.3D [UR24], [UR4], desc[UR16] ;  /* 0x00001018040085b4 */ /* 0x0003e20008011000 */
[----:B------:R-:W-:Y:S05]  /*5dc0*/  VOTEU.ALL UP0, P1 ;  /* 0x0000000000ff7886 */ /* 0x000fea0000800000 */
[----:B------:R1:W-:Y:S01]  /*5dd0*/  @!UP0 UTMALDG.3D [UR8], [UR4], desc[UR16] ;  /* 0x00001008040085b4 */ /* 0x0003e20008011000 */
[----:B------:R1:W-:Y:S01]  /*5de0*/  @!P1 SYNCS.ARRIVE.TRANS64.RED.A0TR RZ, [UR21+0x110], R0 ;  /* 0x00011000ffff99a7 */ /* 0x0003e20008300415 */
[----:B------:R-:W-:Y:S01]  /*5df0*/  SYNCS.ARRIVE.TRANS64.RED.A1T0 RZ, [UR6], RZ ;  /* 0x000000ffffff79a7 */ /* 0x000fe20008100406 */
[----:B------:R-:W2:Y:S02]  /*5e00*/  SYNCS.PHASECHK.TRANS64.TRYWAIT P0, [UR21+0x138], R9 ;  /* 0x00013809ff0075a7 */ /* 0x000ea40008001115 */
[----:B-12---:R-:W-:Y:S05]  /*5e10*/  @!P0 BRA `(.L_x_108) ;  /* 0x0000005800548947 */ /* 0x006fea0003800000 */
.L_x_219:
[----:B------:R-:W-:Y:S01]  /*5e20*/  UPLOP3.LUT UP2, UPT, UPT, UPT, UPT, 0x80, 0x8 ;  /* 0x000000000008789c */ /* 0x000fe20003f4f070 */
[----:B------:R-:W-:Y:S01]  /*5e30*/  @!P1 IADD3 R6, P0, PT, R16, 0x580, RZ ;  /* 0x0000058010069810 */ /* 0x000fe20007f1e0ff */
[----:B------:R-:W-:Y:S01]  /*5e40*/  UMOV UR6, 0x0 ;  /* 0x0000000000067882 */ /* 0x000fe20000000000 */
[----:B------:R-:W-:Y:S01]  /*5e50*/  UMOV UR7, 0x10000000 ;  /* 0x1000000000077882 */ /* 0x000fe20000000000 */
[----:B------:R-:W-:Y:S01]  /*5e60*/  VOTEU.ALL UP0, P1 ;  /* 0x0000000000ff7886 */ /* 0x000fe20000800000 */
[----:B------:R-:W-:Y:S01]  /*5e70*/  @!P1 R2UR UR5, R6 ;  /* 0x00000000060592ca */ /* 0x000fe200000e0000 */
[----:B-1----:R-:W-:Y:S01]  /*5e80*/  @!P1 IMAD.X R0, RZ, RZ, R17, P0 ;  /* 0x000000ffff009224 */ /* 0x002fe200000e0611 */
[----:B------:R-:W-:Y:S01]  /*5e90*/  UMOV UR19, UR43 ;  /* 0x0000002b00137c82 */ /* 0x000fe20008000000 */
[----:B------:R-:W-:Y:S01]  /*5ea0*/  UMOV UR20, UR36 ;  /* 0x0000002400147c82 */ /* 0x000fe20008000000 */
[----:B------:R-:W-:Y:S01]  /*5eb0*/  @!UP0 UIADD3 UR18, UPT, UPT, UR42, 0x60, URZ ;  /* 0x000000602a128890 */ /* 0x000fe2000fffe0ff */
[----:B------:R-:W-:Y:S01]  /*5ec0*/  R2UR UR24, R82 ;  /* 0x00000000521872ca */ /* 0x000fe200000e0000 */
[----:B------:R-:W-:Y:S01]  /*5ed0*/  @!UP0 UIADD3 UR16, UPT, UPT, UR21, 0x3300, URZ ;  /* 0x0000330015108890 */ /* 0x000fe2000fffe0ff */
[----:B------:R-:W-:Y:S01]  /*5ee0*/  @!P1 R2UR UR4, R0 ;  /* 0x00000000000492ca */ /* 0x000fe200000e0000 */
[----:B------:R-:W-:Y:S01]  /*5ef0*/  @!UP0 UIADD3 UR17, UPT, UPT, UR21, 0x118, URZ ;  /* 0x0000011815118890 */ /* 0x000fe2000fffe0ff */
[----:B------:R-:W-:Y:S01]  /*5f00*/  ISETP.NE.AND P0, PT, R14, 0x2, PT ;  /* 0x000000020e00780c */ /* 0x000fe20003f05270 */
[----:B------:R-:W-:Y:S01]  /*5f10*/  @!UP0 UIADD3 UR10, UPT, UPT, UR42, 0xe0, URZ ;  /* 0x000000e02a0a8890 */ /* 0x000fe2000fffe0ff */
[----:B------:R-:W-:Y:S01]  /*5f20*/  LOP3.LUT R15, R15, 0x1, RZ, 0x3c, !PT ;  /* 0x000000010f0f7812 */ /* 0x000fe200078e3cff */
[----:B------:R-:W-:Y:S01]  /*5f30*/  @!UP0 UIADD3 UR8, UPT, UPT, UR21, 0x3b00, URZ ;  /* 0x00003b0015088890 */ /* 0x000fe2000fffe0ff */
[----:B------:R-:W-:Y:S01]  /*5f40*/  IMAD.U32 R8, RZ, RZ, UR5 ;  /* 0x00000005ff087e24 */ /* 0x000fe2000f8e00ff */
[----:B------:R-:W-:Y:S01]  /*5f50*/  VOTEU.ALL UP0, P1 ;  /* 0x0000000000ff7886 */ /* 0x000fe20000800000 */
[----:B------:R-:W-:Y:S01]  /*5f60*/  UMOV UR11, UR43 ;  /* 0x0000002b000b7c82 */ /* 0x000fe20008000000 */
[----:B------:R-:W-:Y:S01]  /*5f70*/  UMOV UR12, UR36 ;  /* 0x00000024000c7c82 */ /* 0x000fe20008000000 */
[----:B------:R-:W-:Y:S01]  /*5f80*/  UMOV UR9, UR17 ;  /* 0x0000001100097c82 */ /* 0x000fe20008000000 */
[----:B------:R-:W-:Y:S01]  /*5f90*/  SEL R0, RZ, 0x1, P0 ;  /* 0x00000001ff007807 */ /* 0x000fe20000000000 */
[----:B------:R-:W-:Y:S01]  /*5fa0*/  UIADD3 UR32, UPT, UPT, UR13, UR24, URZ ;  /* 0x000000180d207290 */ /* 0x000fe2000fffe0ff */
[----:B------:R-:W-:Y:S01]  /*5fb0*/  IMAD.U32 R9, RZ, RZ, UR4 ;  /* 0x00000004ff097e24 */ /* 0x000fe2000f8e00ff */
[----:B------:R-:W-:Y:S01]  /*5fc0*/  @!P1 R2UR UR4, R8 ;  /* 0x00000000080492ca */ /* 0x000fe200000e0000 */
[----:B------:R-:W-:Y:S01]  /*5fd0*/  UMOV UR36, UR29 ;  /* 0x0000001d00247c82 */ /* 0x000fe20008000000 */
[----:B------:R-:W-:Y:S02]  /*5fe0*/  LOP3.LUT R13, R13, R0, RZ, 0x3c, !PT ;  /* 0x000000000d0d7212 */ /* 0x000fe400078e3cff */
[----:B------:R-:W-:Y:S02]  /*5ff0*/  @!P1 R2UR UR5, R9 ;  /* 0x00000000090592ca */ /* 0x000fe400000e0000 */
[----:B------:R-:W-:Y:S11]  /*6000*/  SEL R14, R14, RZ, P0 ;  /* 0x000000ff0e0e7207 */ /* 0x000ff60000000000 */
[----:B------:R1:W-:Y:S01]  /*6010*/  @!UP0 UTMALDG.3D [UR16], [UR4], desc[UR6] ;  /* 0x00000610040085b4 */ /* 0x0003e20008011000 */
[----:B------:R-:W-:Y:S05]  /*6020*/  VOTEU.ALL UP0, P1 ;  /* 0x0000000000ff7886 */ /* 0x000fea0000800000 */
[----:B------:R2:W-:Y:S01]  /*6030*/  @!UP0 UTMALDG.3D [UR8], [UR4], desc[UR6] ;  /* 0x00000608040085b4 */ /* 0x0005e20008011000 */
[----:B------:R2:W-:Y:S01]  /*6040*/  @!P1 SYNCS.ARRIVE.TRANS64.RED.A0TR RZ, [UR21+0x118], R7 ;  /* 0x00011807ffff99a7 */ /* 0x0005e20008300415 */
[----:B------:R-:W-:Y:S01]  /*6050*/  SYNCS.ARRIVE.TRANS64.RED.A1T0 RZ, [UR37], RZ ;  /* 0x000000ffffff79a7 */ /* 0x000fe20008100425 */
[----:B-1----:R-:W-:Y:S01]  /*6060*/  UIADD3 UR20, UPT, UPT, UR14, UR61, URZ ;  /* 0x0000003d0e147290 */ /* 0x002fe2000fffe0ff */
[----:B------:R-:W-:Y:S11]  /*6070*/  BRA.U UP1, `(.L_x_109) ;  /* 0xfffffff101047547 */ /* 0x000ff6000b83ffff */
[----:B------:R-:W-:-:S04]  /*6080*/  SHF.L.U32 R2, R15, 0x1f, RZ ;  /* 0x0000001f0f027819 */ /* 0x000fc800000006ff */
[----:B------:R-:W1:Y:S02]  /*6090*/  SYNCS.PHASECHK.TRANS64.TRYWAIT P0, [UR21+0x120], R2 ;  /* 0x00012002ff0075a7 */ /* 0x000e640008001115 */
[----:B-1----:R-:W-:Y:S05]  /*60a0*/  @!P0 BRA `(.L_x_110) ;  /* 0x0000005400c88947 */ /* 0x002fea0003800000 */
.L_x_221:
[----:B------:R-:W3:Y:S02]  /*60b0*/  SYNCS.PHASECHK.TRANS64.TRYWAIT P0, [UR21+0x128], R2 ;  /* 0x00012802ff0075a7 */ /* 0x000ee40008001115 */
[----:B---3--:R-:W-:Y:S05]  /*60c0*/  @!P0 BRA `(.L_x_111) ;  /* 0x0000005400d88947 */ /* 0x008fea0003800000 */
.L_x_223:
[----:B------:R-:W3:Y:S02]  /*60d0*/  SYNCS.PHASECHK.TRANS64.TRYWAIT P0, [UR21+0x130], R2 ;  /* 0x00013002ff0075a7 */ /* 0x000ee40008001115 */
[----:B---3--:R-:W-:Y:S05]  /*60e0*/  @!P0 BRA `(.L_x_112) ;  /* 0x0000005400e88947 */ /* 0x008fea0003800000 */
.L_x_225:
[----:B-1----:R-:W-:-:S07]  /*60f0*/  MOV R0, UR21 ;  /* 0x0000001500007c02 */ /* 0x002fce0008000f00 */
.L_x_113:
[----:B-1----:R-:W-:-:S04]  /*6100*/  SHF.L.U32 R2, R15, 0x1f, RZ ;  /* 0x0000001f0f027819 */ /* 0x002fc800000006ff */
[----:B------:R1:W3:Y:S03]  /*6110*/  SYNCS.PHASECHK.TRANS64.TRYWAIT P0, [R0+URZ+0x138], R2 ;  /* 0x00013802000075a7 */ /* 0x0002e600080011ff */
[----:B---3--:R-:W-:Y:S05]  /*6120*/  @!P0 NANOSLEEP.SYNCS 0x989680 ;  /* 0x009896800000895d */ /* 0x008fea0003900000 */
[----:B------:R-:W3:Y:S02]  /*6130*/  @!P0 SYNCS.PHASECHK.TRANS64 P0, [R0+URZ+0x138], R2 ;  /* 0x00013802000085a7 */ /* 0x000ee400080010ff */
[----:B--23--:R-:W-:Y:S05]  /*6140*/  @P0 EXIT ;  /* 0x000000000000094d */ /* 0x00cfea0003800000 */
[----:B------:R-:W-:Y:S05]  /*6150*/  BRA `(.L_x_113) ;  /* 0xfffffffc00e87947 */ /* 0x000fea000383ffff */
.L_x_98:
[----:B------:R-:W-:-:S06]  /*6160*/  UISETP.GE.AND UP0, UPT, UR25, 0x4, UPT ;  /* 0x000000041900788c */ /* 0x000fcc000bf06270 */
[----:B------:R-:W-:-:S13]  /*6170*/  PLOP3.LUT P0, PT, PT, PT, UP0, 0x80, 0x8 ;  /* 0x000000000008781c */ /* 0x000fda0003f0f008 */
[----:B------:R-:W-:Y:S05]  /*6180*/  @!P0 EXIT ;  /* 0x000000000000894d */ /* 0x000fea0003800000 */
[----:B------:R-:W-:Y:S01]  /*6190*/  BAR.SYNC.DEFER_BLOCKING 0x6, 0xa0 ;  /* 0x0182800000007b1d */ /* 0x000fe20000010000 */
[C---:B------:R-:W-:Y:S01]  /*61a0*/  IMAD.SHL.U32 R79, R90.reuse, 0x20, RZ ;  /* 0x000000205a4f7824 */ /* 0x040fe200078e00ff */
[----:B------:R-:W-:Y:S01]  /*61b0*/  CS2R R84, SRZ ;  /* 0x0000000000547805 */ /* 0x000fe2000001ff00 */
[----:B------:R-:W-:Y:S01]  /*61c0*/  IMAD.SHL.U32 R5, R81, 0x400, RZ ;  /* 0x0000040051057824 */ /* 0x000fe200078e00ff */
[----:B------:R-:W-:Y:S01]  /*61d0*/  CS2R R86, SRZ ;  /* 0x0000000000567805 */ /* 0x000fe2000001ff00 */
[C---:B------:R-:W-:Y:S01]  /*61e0*/  IMAD.U32 R37, R90.reuse, 0x10000, RZ ;  /* 0x000100005a257824 */ /* 0x040fe200078e00ff */
[----:B------:R-:W-:Y:S01]  /*61f0*/  UMOV UR43, 0x400 ;  /* 0x00000400002b7882 */ /* 0x000fe20000000000 */
[----:B------:R-:W-:Y:S01]  /*6200*/  LOP3.LUT R78, R79, 0xb60, RZ, 0xc0, !PT ;  /* 0x00000b604f4e7812 */ /* 0x000fe200078ec0ff */
[----:B------:R-:W-:Y:S01]  /*6210*/  ULEA UR43, UR46, UR43, 0x18 ;  /* 0x0000002b2e2b7291 */ /* 0x000fe2000f8ec0ff */
[----:B------:R-:W1:Y:S01]  /*6220*/  LDC.64 R74, c[0x0][0x888] ;  /* 0x00022200ff4a7b82 */ /* 0x000e620000000a00 */
[----:B------:R-:W-:Y:S01]  /*6230*/  IMAD.SHL.U32 R4, R90, 0x4, RZ ;  /* 0x000000045a047824 */ /* 0x000fe200078e00ff */
[----:B------:R-:W-:Y:S01]  /*6240*/  LOP3.LUT R78, R78, 0x400, R5, 0xf8, !PT ;  /* 0x000004004e4e7812 */ /* 0x000fe200078ef805 */
[----:B------:R-:W-:Y:S01]  /*6250*/  IMAD.SHL.U32 R5, R81, 0x200000, RZ ;  /* 0x0020000051057824 */ /* 0x000fe200078e00ff */
[C---:B------:R-:W-:Y:S01]  /*6260*/  LOP3.LUT R6, R79.reuse, 0x80, RZ, 0xc0, !PT ;  /* 0x000000804f067812 */ /* 0x040fe200078ec0ff */
[----:B------:R-:W-:Y:S01]  /*6270*/  UIADD3 UR4, UPT, UPT, UR43, 0x4300, URZ ;  /* 0x000043002b047890 */ /* 0x000fe2000fffe0ff */
[----:B------:R-:W-:Y:S01]  /*6280*/  LOP3.LUT P0, RZ, R79, 0x80, RZ, 0xc0, !PT ;  /* 0x000000804fff7812 */ /* 0x000fe2000780c0ff */
[----:B------:R-:W-:Y:S01]  /*6290*/  IMAD.MOV.U32 R36, RZ, RZ, RZ ;  /* 0x000000ffff247224 */ /* 0x000fe200078e00ff */
[----:B------:R-:W2:Y:S01]  /*62a0*/  LDC.64 R76, c[0x0][0x890] ;  /* 0x00022400ff4c7b82 */ /* 0x000ea20000000a00 */
[----:B------:R-:W-:Y:S01]  /*62b0*/  LOP3.LUT R5, R5, 0x200000, RZ, 0xc0, !PT ;  /* 0x0020000005057812 */ /* 0x000fe200078ec0ff */
[----:B------:R-:W-:Y:S01]  /*62c0*/  IMAD.MOV.U32 R88, RZ, RZ, RZ ;  /* 0x000000ffff587224 */ /* 0x000fe200078e00ff */
[----:B------:R-:W-:Y:S01]  /*62d0*/  LOP3.LUT R4, R6, 0x10, R4, 0xf8, !PT ;  /* 0x0000001006047812 */ /* 0x000fe200078ef804 */
[----:B------:R-:W-:Y:S01]  /*62e0*/  IMAD.U32 R89, RZ, RZ, UR4 ;  /* 0x00000004ff597e24 */ /* 0x000fe2000f8e00ff */
[----:B------:R-:W-:Y:S01]  /*62f0*/  LOP3.LUT R37, R5, 0x400000, R37, 0xf8, !PT ;  /* 0x0040000005257812 */ /* 0x000fe200078ef825 */
[----:B------:R-:W3:Y:S01]  /*6300*/  LDCU UR58, c[0x0][0x370] ;  /* 0x00006e00ff3a77ac */ /* 0x000ee20008000800 */
[----:B------:R-:W4:Y:S01]  /*6310*/  LDS R0, [UR43+0x200] ;  /* 0x0002002bff007984 */ /* 0x000f220008000800 */
[----:B------:R-:W1:Y:S01]  /*6320*/  LDC.64 R72, c[0x0][0x8b0] ;  /* 0x00022c00ff487b82 */ /* 0x000e620000000a00 */
[----:B------:R-:W-:Y:S01]  /*6330*/  LOP3.LUT R78, R78, R4, RZ, 0xfc, !PT ;  /* 0x000000044e4e7212 */ /* 0x000fe200078efcff */
[----:B------:R-:W1:Y:S01]  /*6340*/  LDCU.64 UR62, c[0x0][0x348] ;  /* 0x00006900ff3e77ac */ /* 0x000e620008000a00 */
[----:B------:R-:W-:Y:S01]  /*6350*/  LOP3.LUT R90, R90, 0x60, RZ, 0xc0, !PT ;  /* 0x000000605a5a7812 */ /* 0x000fe200078ec0ff */
[----:B------:R-:W1:Y:S04]  /*6360*/  LDCU UR42, c[0x0][0xb0c] ;  /* 0x00016180ff2a77ac */ /* 0x000e680008000800 */
[----:B------:R-:W1:Y:S01]  /*6370*/  LDC.64 R70, c[0x0][0x8a8] ;  /* 0x00022a00ff467b82 */ /* 0x000e620000000a00 */
[----:B------:R-:W1:Y:S01]  /*6380*/  LDCU UR39, c[0x0][0xb30] ;  /* 0x00016600ff2777ac */ /* 0x000e620008000800 */
[----:B------:R-:W1:Y:S01]  /*6390*/  LDCU.64 UR56, c[0x0][0x888] ;  /* 0x00011100ff3877ac */ /* 0x000e620008000a00 */
[----:B------:R-:W1:Y:S01]  /*63a0*/  LDCU.64 UR40, c[0x0][0xb28] ;  /* 0x00016500ff2877ac */ /* 0x000e620008000a00 */
[----:B------:R-:W1:Y:S01]  /*63b0*/  LDCU.128 UR52, c[0x0][0xb10] ;  /* 0x00016200ff3477ac */ /* 0x000e620008000c00 */
[----:B------:R-:W1:Y:S01]  /*63c0*/  LDCU UR47, c[0x0][0x374] ;  /* 0x00006e80ff2f77ac */ /* 0x000e620008000800 */
[----:B------:R-:W-:Y:S01]  /*63d0*/  UIADD3 UR60, UPT, UPT, UR43, 0x300, URZ ;  /* 0x000003002b3c7890 */ /* 0x000fe2000fffe0ff */
[----:B----4-:R-:W-:Y:S01]  /*63e0*/  IMAD.IADD R37, R0, 0x1, R37 ;  /* 0x0000000100257824 */ /* 0x010fe200078e0225 */
[----:B--23--:R-:W-:-:S10]  /*63f0*/  P2R R0, PR, RZ, 0x1 ;  /* 0x00000001ff007803 */ /* 0x00cfd40000000000 */
.L_x_155:
[C---:B------:R-:W-:Y:S02]  /*6400*/  LEA R3, R84.reuse, UR43, 0x3 ;  /* 0x0000002b54037c11 */ /* 0x040fe4000f8e18ff */
[----:B------:R-:W-:Y:S02]  /*6410*/  SHF.L.U32 R0, R87, 0x1f, RZ ;  /* 0x0000001f57007819 */ /* 0x000fe400000006ff */
[----:B------:R-:W-:Y:S02]  /*6420*/  LEA R4, R84, UR43, 0x4 ;  /* 0x0000002b54047c11 */ /* 0x000fe4000f8e20ff */
[----:B------:R-:W2:Y:S02]  /*6430*/  SYNCS.PHASECHK.TRANS64.TRYWAIT P0, [R3+URZ+0x150], R0 ;  /* 0x00015000030075a7 */ /* 0x000ea400080011ff */
[----:B-12---:R-:W-:Y:S05]  /*6440*/  @!P0 BRA `(.L_x_114) ;  /* 0x0000005400288947 */ /* 0x006fea0003800000 */
.L_x_226:
[----:B------:R-:W3:Y:S01]  /*6450*/  LDS.128 R4, [R4+0x1e0] ;  /* 0x0001e00004047984 */ /* 0x000ee20000000c00 */
[----:B------:R-:W-:Y:S01]  /*6460*/  UISETP.GE.AND UP0, UPT, UR45, 0x1, UPT ;  /* 0x000000012d00788c */ /* 0x000fe2000bf06270 */
[----:B------:R-:W-:Y:S01]  /*6470*/  @!PT LDS RZ, [RZ] ;  /* 0x00000000fffff984 */ /* 0x000fe20000000800 */
[----:B------:R-:W-:Y:S01]  /*6480*/  @!PT LDS RZ, [RZ] ;  /* 0x00000000fffff984 */ /* 0x000fe20000000800 */
[----:B------:R-:W-:Y:S01]  /*6490*/  @!PT LDS RZ, [RZ] ;  /* 0x00000000fffff984 */ /* 0x000fe20000000800 */
[----:B------:R-:W-:Y:S01]  /*64a0*/  @!PT LDS RZ, [RZ] ;  /* 0x00000000fffff984 */ /* 0x000fe20000000800 */
[----:B------:R4:W-:Y:S06]  /*64b0*/  MEMBAR.ALL.CTA ;  /* 0x0000000000007992 */ /* 0x0009ec0000008000 */
[----:B----4-:R-:W4:Y:S01]  /*64c0*/  FENCE.VIEW.ASYNC.S ;  /* 0x00000000000073c6 */ /* 0x010f220000000000 */
[----:B---3--:R-:W-:Y:S11]  /*64d0*/  LOP3.LUT P0, RZ, R6, 0x1, RZ, 0xc0, !PT ;  /* 0x0000000106ff7812 */ /* 0x008ff6000780c0ff */
[----:B------:R-:W-:Y:S02]  /*64e0*/  @!UPT UIADD3 URZ, UPT, UPT, URZ, URZ, URZ ;  /* 0x000000fffffff290 */ /* 0x000fe4000fffe0ff */
[----:B----4-:R-:W-:Y:S01]  /*64f0*/  VOTEU.ANY UP1, P0 ;  /* 0x0000000000ff7886 */ /* 0x010fe20000020100 */
[----:B------:R-:W-:Y:S01]  /*6500*/  PLOP3.LUT P0, PT, PT, PT, UP1, 0x80, 0x8 ;  /* 0x000000000008781c */ /* 0x000fe20003f0f018 */
[----:B------:R-:W-:Y:S11]  /*6510*/  UP2UR UR44, UPR, URZ, 0x2 ;  /* 0x00000002ff2c7883 */ /* 0x000ff60008000000 */
[----:B------:R-:W-:Y:S01]  /*6520*/  @!UPT UIADD3 URZ, UPT, UPT, URZ, URZ, URZ ;  /* 0x000000fffffff290 */ /* 0x000fe2000fffe0ff */
        /* <DEDUP_REMOVED lines=13> */
[----:B------:R-:W3:Y:S01]  /*6600*/  LDCU UR12, c[0x0][0xb20] ;  /* 0x00016400ff0c77ac */ /* 0x000ee20008000800 */
[----:B-1----:R-:W-:Y:S02]  /*6610*/  UIMAD.WIDE.U32 UR4, UR47, UR55, URZ ;  /* 0x000000372f0472a5 */ /* 0x002fe4000f8e00ff */
[----:B------:R-:W-:Y:S02]  /*6620*/  UIMAD.WIDE.U32 UR6, UR58, UR52, URZ ;  /* 0x000000343a0672a5 */ /* 0x000fe4000f8e00ff */
[----:B------:R-:W-:Y:S02]  /*6630*/  UISETP.NE.AND UP0, UPT, UR54, 0x1, UPT ;  /* 0x000000013600788c */ /* 0x000fe4000bf05270 */
[----:B------:R-:W-:Y:S02]  /*6640*/  UIMAD.WIDE.U32 UR8, UR37, UR55, URZ ;  /* 0x00000037250872a5 */ /* 0x000fe4000f8e00ff */
[----:B------:R-:W-:Y:S02]  /*6650*/  UIMAD.WIDE.U32 UR10, UR38, UR52, URZ ;  /* 0x00000034260a72a5 */ /* 0x000fe4000f8e00ff */
[----:B------:R-:W-:Y:S02]  /*6660*/  UISETP.NE.AND UP1, UPT, UR42, 0x1, UPT ;  /* 0x000000012a00788c */ /* 0x000fe4000bf25270 */
[----:B------:R-:W-:Y:S01]  /*6670*/  UISETP.NE.AND UP2, UPT, UR45, 0x1, UPT ;  /* 0x000000012d00788c */ /* 0x000fe2000bf45270 */
[----:B------:R-:W-:Y:S02]  /*6680*/  UMOV UR4, UR5 ;  /* 0x0000000500047c82 */ /* 0x000fe40008000000 */
[----:B---3--:R-:W-:Y:S03]  /*6690*/  USHF.R.U32.HI UR5, URZ, UR12, UR4 ;  /* 0x0000000cff057299 */ /* 0x008fe60008011604 */
[----:B------:R-:W-:Y:S02]  /*66a0*/  UMOV UR4, UR7 ;  /* 0x0000000700047c82 */ /* 0x000fe40008000000 */
[----:B------:R-:W-:Y:S02]  /*66b0*/  USHF.R.U32.HI UR7, URZ, UR53, UR4 ;  /* 0x00000035ff077299 */ /* 0x000fe40008011604 */
[----:B------:R-:W-:Y:S02]  /*66c0*/  USEL UR4, UR47, UR5, !UP0 ;  /* 0x000000052f047287 */ /* 0x000fe4000c000000 */
[----:B------:R-:W-:Y:S01]  /*66d0*/  USEL UR7, UR58, UR7, !UP1 ;  /* 0x000000073a077287 */ /* 0x000fe2000c800000 */
[----:B------:R-:W-:Y:S01]  /*66e0*/  UMOV UR5, UR9 ;  /* 0x0000000900057c82 */ /* 0x000fe20008000000 */
[----:B------:R-:W-:Y:S02]  /*66f0*/  UIMAD.WIDE.U32 UR8, UR4, UR40, URZ ;  /* 0x00000028040872a5 */ /* 0x000fe4000f8e00ff */
[----:B------:R-:W-:Y:S03]  /*6700*/  USHF.R.U32.HI UR6, URZ, UR12, UR5 ;  /* 0x0000000cff067299 */ /* 0x000fe60008011605 */
[----:B------:R-:W-:Y:S01]  /*6710*/  UMOV UR5, UR11 ;  /* 0x0000000b00057c82 */ /* 0x000fe20008000000 */
[----:B------:R-:W-:Y:S02]  /*6720*/  UIMAD.WIDE.U32 UR10, UR7, UR40, URZ ;  /* 0x00000028070a72a5 */ /* 0x000fe4000f8e00ff */
[----:B------:R-:W-:Y:S02]  /*6730*/  USHF.R.U32.HI UR12, URZ, UR53, UR5 ;  /* 0x00000035ff0c7299 */ /* 0x000fe40008011605 */
[----:B------:R-:W-:Y:S01]  /*6740*/  USEL UR6, UR37, UR6, !UP0 ;  /* 0x0000000625067287 */ /* 0x000fe2000c000000 */
[----:B------:R-:W-:Y:S02]  /*6750*/  UMOV UR5, UR9 ;  /* 0x0000000900057c82 */ /* 0x000fe40008000000 */
[----:B------:R-:W-:Y:S01]  /*6760*/  UMOV UR10, UR11 ;  /* 0x0000000b000a7c82 */ /* 0x000fe20008000000 */
[----:B------:R-:W-:Y:S02]  /*6770*/  @UP2 USHF.R.U32.HI UR4, URZ, UR41, UR5 ;  /* 0x00000029ff042299 */ /* 0x000fe40008011605 */
[----:B------:R-:W-:Y:S02]  /*6780*/  @UP2 USHF.R.U32.HI UR7, URZ, UR41, UR10 ;  /* 0x00000029ff072299 */ /* 0x000fe4000801160a */
[----:B------:R-:W-:Y:S02]  /*6790*/  UIMAD UR4, UR45, UR4, URZ ;  /* 0x000000042d0472a4 */ /* 0x000fe4000f8e02ff */
        /* <DEDUP_REMOVED lines=8> */
[----:B------:R-:W-:Y:S02]  /*6820*/  USEL UR11, UR6, UR4, !UP2 ;  /* 0x00000004060b7287 */ /* 0x000fe4000d000000 */
[----:B------:R-:W-:Y:S02]  /*6830*/  UIADD3 UR8, UPT, UPT, -UR5, URZ, URZ ;  /* 0x000000ff05087290 */ /* 0x000fe4000fffe1ff */
[----:B------:R-:W-:Y:S01]  /*6840*/  UIADD3 UR10, UPT, UPT, -UR11, URZ, URZ ;  /* 0x000000ff0b0a7290 */ /* 0x000fe2000fffe1ff */
[----:B------:R-:W-:Y:S01]  /*6850*/  @!UP0 UMOV UR4, UR9 ;  /* 0x0000000900048c82 */ /* 0x000fe20008000000 */
[----:B------:R-:W-:Y:S02]  /*6860*/  UIADD3 UR9, UPT, UPT, -UR6, URZ, URZ ;  /* 0x000000ff06097290 */ /* 0x000fe4000fffe1ff */
[----:B------:R-:W-:Y:S02]  /*6870*/  @!UP0 USHF.R.U32.HI UR4, URZ, UR41, UR4 ;  /* 0x00000029ff048299 */ /* 0x000fe40008011604 */
[----:B------:R-:W-:Y:S02]  /*6880*/  UIMAD UR10, UR45, UR10, UR6 ;  /* 0x0000000a2d0a72a4 */ /* 0x000fe4000f8e0206 */
[----:B------:R-:W-:Y:S04]  /*6890*/  @!UP0 USEL UR4, UR5, UR4, !UP2 ;  /* 0x0000000405048287 */ /* 0x000fe8000d000000 */
[----:B------:R-:W-:Y:S02]  /*68a0*/  @!UP0 UIMAD UR10, UR7, UR10, UR4 ;  /* 0x0000000a070a82a4 */ /* 0x000fe4000f8e0204 */
[----:B------:R-:W-:Y:S02]  /*68b0*/  @!UP0 UIADD3 UR11, UPT, UPT, UR11, -UR4, URZ ;  /* 0x800000040b0b8290 */ /* 0x000fe4000fffe0ff */
[----:B------:R-:W-:Y:S02]  /*68c0*/  UIMAD UR7, UR42, UR8, UR38 ;  /* 0x000000082a0772a4 */ /* 0x000fe4000f8e0226 */
[----:B------:R-:W-:Y:S02]  /*68d0*/  @!UP0 UIMAD UR6, UR11, UR45, UR5 ;  /* 0x0000002d0b0682a4 */ /* 0x000fe4000f8e0205 */
[----:B------:R-:W-:Y:S01]  /*68e0*/  UIMAD UR4, UR54, UR9, UR37 ;  /* 0x00000009360472a4 */ /* 0x000fe2000f8e0225 */
[----:B------:R-:W-:Y:S02]  /*68f0*/  @!UP0 UMOV UR5, UR10 ;  /* 0x0000000a00058c82 */ /* 0x000fe40008000000 */
[----:B------:R-:W-:Y:S02]  /*6900*/  UIMAD UR38, UR5, UR42, UR7 ;  /* 0x0000002a052672a4 */ /* 0x000fe4000f8e0207 */
[----:B------:R-:W-:Y:S11]  /*6910*/  UIMAD UR37, UR6, UR54, UR4 ;  /* 0x00000036062572a4 */ /* 0x000ff6000f8e0204 */
[----:B------:R-:W-:Y:S01]  /*6920*/  @!UPT UIADD3 URZ, UPT, UPT, URZ, URZ, URZ ;  /* 0x000000fffffff290 */ /* 0x000fe2000fffe0ff */
.L_x_115:
[----:B-1----:R-:W-:Y:S01]  /*6930*/  UISETP.NE.AND UP0, UPT, UR39, 0x1, UPT ;  /* 0x000000012700788c */ /* 0x002fe2000bf05270 */
[----:B------:R-:W-:Y:S01]  /*6940*/  IADD3 R84, PT, PT, R84, 0x1, RZ ;  /* 0x0000000154547810 */ /* 0x000fe20007ffe0ff */
[----:B------:R-:W-:Y:S02]  /*6950*/  USHF.L.U32 UR50, UR20, 0x6, URZ ;  /* 0x0000000614327899 */ /* 0x000fe400080006ff */
[----:B------:R-:W-:Y:S07]  /*6960*/  USHF.L.U32 UR49, UR32, 0x8, URZ ;  /* 0x0000000820317899 */ /* 0x000fee00080006ff */
[----:B------:R-:W1:Y:S01]  /*6970*/  @!UP0 LDCU.128 UR12, c[0x0][0xb10] ;  /* 0x00016200ff0c87ac */ /* 0x000e620008000c00 */
[----:B------:R-:W3:Y:S01]  /*6980*/  @!UP0 LDCU UR5, c[0x0][0xb0c] ;  /* 0x00016180ff0587ac */ /* 0x000ee20008000800 */
[----:B------:R-:W4:Y:S01]  /*6990*/  @!UP0 LDCU UR10, c[0x0][0xb20] ;  /* 0x00016400ff0a87ac */ /* 0x000f220008000800 */
[----:B-1----:R-:W-:Y:S02]  /*69a0*/  UIMAD.WIDE.U32 UR8, UR38, UR12, URZ ;  /* 0x0000000c260872a5 */ /* 0x002fe4000f8e00ff */
[----:B------:R-:W-:Y:S02]  /*69b0*/  UIMAD.WIDE.U32 UR6, UR37, UR15, URZ ;  /* 0x0000000f250672a5 */ /* 0x000fe4000f8e00ff */
[----:B------:R-:W-:Y:S03]  /*69c0*/  @!UP0 UISETP.NE.AND UP1, UPT, UR14, 0x1, UPT ;  /* 0x000000010e00888c */ /* 0x000fe6000bf25270 */
[----:B------:R-:W-:Y:S01]  /*69d0*/  @!UP0 UMOV UR4, UR9 ;  /* 0x0000000900048c82 */ /* 0x000fe20008000000 */
[----:B---3--:R-:W-:Y:S02]  /*69e0*/  @!UP0 UISETP.NE.AND UP2, UPT, UR5, 0x1, UPT ;  /* 0x000000010500888c */ /* 0x008fe4000bf45270 */
[----:B------:R-:W-:Y:S01]  /*69f0*/  @!UP0 USHF.R.U32.HI UR4, URZ, UR13, UR4 ;  /* 0x0000000dff048299 */ /* 0x000fe20008011604 */
[----:B------:R-:W-:Y:S02]  /*6a00*/  @!UP0 UMOV UR6, UR7 ;  /* 0x0000000700068c82 */ /* 0x000fe40008000000 */
[----:B----4-:R-:W-:Y:S02]  /*6a10*/  @!UP0 USHF.R.U32.HI UR6, URZ, UR10, UR6 ;  /* 0x0000000aff068299 */ /* 0x010fe40008011606 */
[----:B------:R-:W-:Y:S02]  /*6a20*/  @!UP0 USEL UR7, UR38, UR4, !UP2 ;  /* 0x0000000426078287 */ /* 0x000fe4000d000000 */
[----:B------:R-:W-:Y:S04]  /*6a30*/  @!UP0 USEL UR6, UR37, UR6, !UP1 ;  /* 0x0000000625068287 */ /* 0x000fe8000c800000 */
[----:B------:R-:W-:Y:S02]  /*6a40*/  @!UP0 UIADD3 UR4, UPT, UPT, -UR7, UR6, URZ ;  /* 0x0000000607048290 */ /* 0x000fe4000fffe1ff */
[----:B------:R-:W-:Y:S02]  /*6a50*/  @!UP0 UIADD3 UR6, UPT, UPT, UR7, -UR6, URZ ;  /* 0x8000000607068290 */ /* 0x000fe4000fffe0ff */
[----:B------:R-:W-:Y:S02]  /*6a60*/  @!UP0 UIMAD UR38, UR4, UR5, UR38 ;  /* 0x00000005042682a4 */ /* 0x000fe4000f8e0226 */
[----:B------:R-:W-:Y:S02]  /*6a70*/  @!UP0 UIMAD UR37, UR6, UR14, UR37 ;  /* 0x0000000e062582a4 */ /* 0x000fe4000f8e0225 */
[----:B------:R-:W-:Y:S09]  /*6a80*/  ULOP3.LUT UP0, URZ, UR60, 0x90, URZ, 0xc0, !UPT ;  /* 0x000000903cff7892 */ /* 0x000ff2000f80c0ff */
[----:B------:R-:W-:Y:S05]  /*6a90*/  BRA.U !UP0, `(.L_x_116) ;  /* 0x0000000108407547 */ /* 0x000fea000b800000 */
[----:B------:R-:W1:Y:S01]  /*6aa0*/  LDCU.64 UR8, c[0x4][0x88] ;  /* 0x01001100ff0877ac */ /* 0x000e620008000a00 */
[----:B------:R-:W-:Y:S01]  /*6ab0*/  MOV R3, 0x0 ;  /* 0x0000000000037802 */ /* 0x000fe20000000f00 */
[----:B------:R-:W-:Y:S02]  /*6ac0*/  HFMA2 R12, -RZ, RZ, 0, 5.9604644775390625e-08 ;  /* 0x00000001ff0c7431 */ /* 0x000fe400000001ff */
[----:B------:R-:W-:Y:S02]  /*6ad0*/  IMAD.MOV.U32 R8, RZ, RZ, 0x70 ;  /* 0x00000070ff087424 */ /* 0x000fe400078e00ff */
[----:B------:R-:W-:Y:S01]  /*6ae0*/  IMAD.MOV.U32 R13, RZ, RZ, RZ ;  /* 0x000000ffff0d7224 */ /* 0x000fe200078e00ff */
[----:B------:R-:W3:Y:S01]  /*6af0*/  LDCU.64 UR6, c[0x4][0x90] ;  /* 0x01001200ff0677ac */ /* 0x000ee20008000a00 */
[----:B------:R-:W4:Y:S01]  /*6b00*/  LDC.64 R2, c[0x4][R3] ;  /* 0x0100000003027b82 */ /* 0x000f220000000a00 */
[----:B------:R-:W2:Y:S01]  /*6b10*/  LDCU.64 UR4, c[0x4][0x8] ;  /* 0x01000100ff0477ac */ /* 0x000ea20008000a00 */
[----:B-1----:R-:W-:Y:S01]  /*6b20*/  MOV R5, UR9 ;  /* 0x0000000900057c02 */ /* 0x002fe20008000f00 */
[----:B------:R-:W-:Y:S01]  /*6b30*/  IMAD.U32 R4, RZ, RZ, UR8 ;  /* 0x00000008ff047e24 */ /* 0x000fe2000f8e00ff */
[----:B---3--:R-:W-:Y:S01]  /*6b40*/  MOV R7, UR7 ;  /* 0x0000000700077c02 */ /* 0x008fe20008000f00 */
[----:B------:R-:W-:Y:S01]  /*6b50*/  IMAD.U32 R6, RZ, RZ, UR6 ;  /* 0x00000006ff067e24 */ /* 0x000fe2000f8e00ff */
[----:B--2---:R-:W-:Y:S01]  /*6b60*/  MOV R11, UR5 ;  /* 0x00000005000b7c02 */ /* 0x004fe20008000f00 */
[----:B------:R-:W-:Y:S02]  /*6b70*/  IMAD.U32 R10, RZ, RZ, UR4 ;  /* 0x00000004ff0a7e24 */ /* 0x000fe4000f8e00ff */
[----:B------:R-:W-:Y:S07]  /*6b80*/  LEPC R20, `(.L_x_116) ;  /* 0x000000001014794e */ /* 0x000fee0000000000 */
[----:B----45:R-:W-:Y:S05]  /*6b90*/  CALL.ABS.NOINC R2 ;  /* 0x0000000002007343 */ /* 0x030fea0003c00000 */
.L_x_116:
[----:B------:R-:W-:Y:S01]  /*6ba0*/  LOP3.LUT P0, RZ, R89, 0x90, RZ, 0xc0, !PT ;  /* 0x0000009059ff7812 */ /* 0x000fe2000780c0ff */
[----:B------:R-:W-:Y:S11]  /*6bb0*/  BSSY.RECONVERGENT B6, `(.L_x_117) ;  /* 0x0000013000067945 */ /* 0x000ff60003800200 */
[----:B------:R-:W-:Y:S01]  /*6bc0*/  @!UPT UIADD3 URZ, UPT, UPT, URZ, URZ, URZ ;  /* 0x000000fffffff290 */ /* 0x000fe2000fffe0ff */
[----:B------:R-:W-:Y:S05]  /*6bd0*/  @!P0 BRA `(.L_x_118) ;  /* 0x0000000000408947 */ /* 0x000fea0003800000 */
        /* <DEDUP_REMOVED lines=16> */
.L_x_118:
[----:B------:R-:W-:Y:S05]  /*6ce0*/  BSYNC.RECONVERGENT B6 ;  /* 0x0000000000067941 */ /* 0x000fea0003800200 */
.L_x_117:
[----:B------:R-:W-:Y:S02]  /*6cf0*/  ISETP.NE.U32.AND P0, PT, RZ, UR56, PT ;  /* 0x00000038ff007c0c */ /* 0x000fe4000bf05070 */
[C---:B------:R-:W-:Y:S02]  /*6d00*/  ISETP.NE.U32.AND P4, PT, R76.reuse, RZ, PT ;  /* 0x000000ff4c00720c */ /* 0x040fe40003f85070 */
[----:B------:R-:W-:Y:S02]  /*6d10*/  ISETP.NE.U32.AND P1, PT, R76, RZ, PT ;  /* 0x000000ff4c00720c */ /* 0x000fe40003f25070 */
[----:B------:R-:W-:Y:S02]  /*6d20*/  ISETP.NE.AND.EX P0, PT, RZ, UR57, PT, P0 ;  /* 0x00000039ff007c0c */ /* 0x000fe4000bf05300 */
[C---:B------:R-:W-:Y:S02]  /*6d30*/  ISETP.NE.AND.EX P4, PT, R77.reuse, RZ, PT, P4 ;  /* 0x000000ff4d00720c */ /* 0x040fe40003f85340 */
[----:B------:R-:W-:Y:S02]  /*6d40*/  ISETP.NE.AND.EX P1, PT, R77, RZ, P0, P1 ;  /* 0x000000ff4d00720c */ /* 0x000fe40000725310 */
[----:B------:R-:W-:Y:S02]  /*6d50*/  ISETP.NE.U32.AND P5, PT, R72, RZ, PT ;  /* 0x000000ff4800720c */ /* 0x000fe40003fa5070 */
[----:B------:R-:W-:Y:S02]  /*6d60*/  ISETP.NE.U32.AND P2, PT, RZ, UR56, PT ;  /* 0x00000038ff007c0c */ /* 0x000fe4000bf45070 */
[----:B------:R-:W-:Y:S02]  /*6d70*/  PLOP3.LUT P0, PT, PT, PT, PT, 0x8, 0x80 ;  /* 0x000000000080781c */ /* 0x000fe40003f0e170 */
[----:B------:R-:W-:Y:S02]  /*6d80*/  ISETP.NE.AND.EX P5, PT, R73, RZ, PT, P5 ;  /* 0x000000ff4900720c */ /* 0x000fe40003fa5350 */
[----:B------:R-:W-:Y:S03]  /*6d90*/  ISETP.NE.AND.EX P2, PT, RZ, UR57, PT, P2 ;  /* 0x00000039ff007c0c */ /* 0x000fe6000bf45320 */
[----:B------:R-:W-:Y:S01]  /*6da0*/  @!P1 PLOP3.LUT P0, PT, P4, PT, PT, 0x80, 0x8 ;  /* 0x000000000008981c */ /* 0x000fe2000270f070 */
[----:B------:R-:W-:Y:S01]  /*6db0*/  @!UPT UIADD3 URZ, UPT, UPT, URZ, URZ, URZ ;  /* 0x000000fffffff290 */ /* 0x000fe2000fffe0ff */
[----:B------:R-:W-:Y:S11]  /*6dc0*/  @!P4 BRA `(.L_x_119) ;  /* 0x000000000030c947 */ /* 0x000ff60003800000 */
[----:B------:R-:W-:Y:S01]  /*6dd0*/  ISETP.NE.U32.AND P3, PT, R74, RZ, PT ;  /* 0x000000ff4a00720c */ /* 0x000fe20003f65070 */
[----:B------:R-:W1:Y:S01]  /*6de0*/  LDCU.64 UR4, c[0x0][0x358] ;  /* 0x00006b00ff0477ac */ /* 0x000e620008000a00 */
[----:B------:R-:W-:Y:S02]  /*6df0*/  IMAD.MOV.U32 R80, RZ, RZ, 0x1 ;  /* 0x00000001ff507424 */ /* 0x000fe400078e00ff */
[----:B------:R-:W-:Y:S11]  /*6e00*/  ISETP.NE.AND.EX P3, PT, R75, RZ, PT, P3 ;  /* 0x000000ff4b00720c */ /* 0x000ff60003f65330 */
[----:B------:R-:W-:Y:S02]  /*6e10*/  @!UPT UIADD3 URZ, UPT, UPT, URZ, URZ, URZ ;  /* 0x000000fffffff290 */ /* 0x000fe4000fffe0ff */
[----:B------:R-:W3:Y:S01]  /*6e20*/  @P3 LDC.64 R2, c[0x0][0x888] ;  /* 0x00022200ff023b82 */ /* 0x000ee20000000a00 */
[----:B--2---:R-:W-:Y:S04]  /*6e30*/  @P3 IMAD R0, R76, UR36, RZ ;  /* 0x000000244c003c24 */ /* 0x004fe8000f8e02ff */
[----:B---3--:R-:W-:Y:S04]  /*6e40*/  @P3 IMAD.WIDE R2, R0, 0x4, R2 ;  /* 0x0000000400023825 */ /* 0x008fe800078e0202 */
[----:B------:R-:W-:Y:S01]  /*6e50*/  HFMA2 R0, -RZ, RZ, 0, 5.9604644775390625e-08 ;  /* 0x00000001ff007431 */ /* 0x000fe200000001ff */
[----:B-1---5:R1:W5:Y:S04]  /*6e60*/  @P3 LDG.E R40, desc[UR4][R2.64] ;  /* 0x0000000402283981 */ /* 0x022368000c1e1900 */
[----:B------:R-:W-:Y:S01]  /*6e70*/  @!P3 PRMT R80, R0, 0x7610, R80 ;  /* 0x000076100050b816 */ /* 0x000fe20000000050 */
[----:B-1----:R-:W3:Y:S06]  /*6e80*/  @!P3 LDC R40, c[0x0][0x880] ;  /* 0x00022000ff28bb82 */ /* 0x002eec0000000800 */
.L_x_119:
[----:B------:R-:W-:Y:S05]  /*6e90*/  @!P5 BRA `(.L_x_120) ;  /* 0x000000000024d947 */ /* 0x000fea0003800000 */
[----:B------:R-:W-:Y:S01]  /*6ea0*/  ISETP.NE.U32.AND P3, PT, R70, RZ, PT ;  /* 0x000000ff4600720c */ /* 0x000fe20003f65070 */
[----:B------:R-:W1:Y:S03]  /*6eb0*/  LDCU.64 UR4, c[0x0][0x358] ;  /* 0x00006b00ff0477ac */ /* 0x000e660008000a00 */
[----:B------:R-:W-:Y:S11]  /*6ec0*/  ISETP.NE.AND.EX P3, PT, R71, RZ, PT, P3 ;  /* 0x000000ff4700720c */ /* 0x000ff60003f65330 */
[----:B------:R-:W-:Y:S02]  /*6ed0*/  @!UPT UIADD3 URZ, UPT, UPT, URZ, URZ, URZ ;  /* 0x000000fffffff290 */ /* 0x000fe4000fffe0ff */
[----:B------:R-:W4:Y:S01]  /*6ee0*/  @P3 LDC.64 R2, c[0x0][0x8a8] ;  /* 0x00022a00ff023b82 */ /* 0x000f220000000a00 */
[----:B--2---:R-:W-:Y:S04]  /*6ef0*/  @P3 IMAD R0, R72, UR36, RZ ;  /* 0x0000002448003c24 */ /* 0x004fe8000f8e02ff */
[----:B----4-:R-:W-:Y:S05]  /*6f00*/  @P3 IMAD.WIDE R2, R0, 0x4, R2 ;  /* 0x0000000400023825 */ /* 0x010fea00078e0202 */
[----:B-1---5:R1:W5:Y:S02]  /*6f10*/  @P3 LDG.E R38, desc[UR4][R2.64] ;  /* 0x0000000402263981 */ /* 0x022364000c1e1900 */
[----:B-1----:R-:W4:Y:S02]  /*6f20*/  @!P3 LDC R38, c[0x0][0x8a0] ;  /* 0x00022800ff26bb82 */ /* 0x002f240000000800 */
.L_x_120:
[----:B---3-5:R-:W-:Y:S01]  /*6f30*/  ISETP.NE.AND P3, PT, R40, RZ, PT ;  /* 0x000000ff2800720c */ /* 0x028fe20003f65270 */
[----:B------:R-:W-:Y:S01]  /*6f40*/  BSSY B1, `(.L_x_121) ;  /* 0x000003f000017945 */ /* 0x000fe20003800000 */
[----:B------:R-:W-:Y:S01]  /*6f50*/  SEL R2, RZ, 0xffffffff, P2 ;  /* 0xffffffffff027807 */ /* 0x000fe20001000000 */
[----:B------:R-:W-:Y:S01]  /*6f60*/  IMAD.MOV.U32 R52, RZ, RZ, 0x1 ;  /* 0x00000001ff347424 */ /* 0x000fe200078e00ff */
[----:B--2---:R-:W-:Y:S01]  /*6f70*/  @!P1 SEL R0, RZ, 0xffffffff, P3 ;  /* 0xffffffffff009807 */ /* 0x004fe20001800000 */
[----:B------:R-:W-:Y:S01]  /*6f80*/  IMAD R39, R36, 0x80, R37 ;  /* 0x0000008024277824 */ /* 0x000fe200078e0225 */
[----:B------:R-:W-:Y:S02]  /*6f90*/  LOP3.LUT P2, RZ, R80, 0xff, RZ, 0xc0, !PT ;  /* 0x000000ff50ff7812 */ /* 0x000fe4000784c0ff */
[----:B------:R-:W-:Y:S02]  /*6fa0*/  CS2R R50, SRZ ;  /* 0x0000000000327805 */ /* 0x000fe4000001ff00 */
[----:B------:R-:W-:Y:S02]  /*6fb0*/  LEA R3, R86, UR43, 0x3 ;  /* 0x0000002b56037c11 */ /* 0x000fe4000f8e18ff */
[----:B------:R-:W-:Y:S02]  /*6fc0*/  CS2R R48, SRZ ;  /* 0x0000000000307805 */ /* 0x000fe4000001ff00 */
[----:B------:R-:W-:Y:S02]  /*6fd0*/  @P0 SEL R0, R2, R0, !P2 ;  /* 0x0000000002000207 */ /* 0x000fe40005000000 */
[----:B------:R-:W-:Y:S02]  /*6fe0*/  CS2R R46, SRZ ;  /* 0x00000000002e7805 */ /* 0x000fe4000001ff00 */
[----:B------:R-:W-:Y:S02]  /*6ff0*/  LEA R83, R36, UR43, 0x3 ;  /* 0x0000002b24537c11 */ /* 0x000fe4000f8e18ff */
[----:B------:R-:W-:Y:S02]  /*7000*/  CS2R R44, SRZ ;  /* 0x00000000002c7805 */ /* 0x000fe4000001ff00 */
[----:B------:R-:W-:Y:S02]  /*7010*/  @!P1 LOP3.LUT R0, R0, 0x1, RZ, 0xc0, !PT ;  /* 0x0000000100009812 */ /* 0x000fe400078ec0ff */
[----:B------:R-:W-:Y:S02]  /*7020*/  SHF.L.U32 R4, R88, 0x1f, RZ ;  /* 0x0000001f58047819 */ /* 0x000fe400000006ff */
[----:B------:R-:W-:Y:S04]  /*7030*/  ISETP.NE.U32.OR P6, PT, R0, 0x1, P1 ;  /* 0x000000010000780c */ /* 0x000fe80000fc5470 */
[----:B------:R-:W-:Y:S09]  /*7040*/  P2R R60, PR, RZ, 0x40 ;  /* 0x00000040ff3c7803 */ /* 0x000ff20000000000 */
[----:B------:R-:W-:Y:S04]  /*7050*/  @P6 SHF.L.U32 R0, R85, 0x1f, RZ ;  /* 0x0000001f55006819 */ /* 0x000fe800000006ff */
[----:B------:R1:W2:Y:S01]  /*7060*/  @P6 SYNCS.PHASECHK.TRANS64.TRYWAIT P1, [R3+URZ+0x100], R0 ;  /* 0x00010000030065a7 */ /* 0x0002a200080211ff */
[----:B------:R3:W3:Y:S01]  /*7070*/  SYNCS.PHASECHK.TRANS64.TRYWAIT P0, [R83+URZ+0x170], R4 ;  /* 0x00017004530075a7 */ /* 0x0006e200080011ff */
[----:B-1----:R-:W-:Y:S04]  /*7080*/  SEL R0, RZ, 0xffffffff, P3 ;  /* 0xffffffffff007807 */ /* 0x002fe80001800000 */
[----:B------:R-:W-:Y:S04]  /*7090*/  @P4 SEL R0, R2, R0, !P2 ;  /* 0x0000000002004207 */ /* 0x000fe80005000000 */
[----:B------:R-:W-:Y:S04]  /*70a0*/  LOP3.LUT R0, R0, 0x1, RZ, 0xc0, !PT ;  /* 0x0000000100007812 */ /* 0x000fe800078ec0ff */
[----:B------:R-:W-:Y:S04]  /*70b0*/  ISETP.NE.U32.AND P5, PT, R0, 0x1, PT ;  /* 0x000000010000780c */ /* 0x000fe80003fa5070 */
[----:B------:R-:W-:Y:S02]  /*70c0*/  P2R R53, PR, RZ, 0x20 ;  /* 0x00000020ff357803 */ /* 0x000fe40000000000 */
[----:B--2---:R-:W-:Y:S01]  /*70d0*/  @P6 SEL R52, RZ, 0x1, !P1 ;  /* 0x00000001ff346807 */ /* 0x004fe20004800000 */
[----:B---3--:R-:W-:Y:S06]  /*70e0*/  @!P6 BRA `(.L_x_122) ;  /* 0x000000000090e947 */ /* 0x008fec0003800000 */
[----:B------:R-:W-:Y:S01]  /*70f0*/  @P5 IMAD R5, R86, 0x1000, R78 ;  /* 0x0000100056055824 */ /* 0x000fe200078e024e */
[----:B------:R-:W-:Y:S01]  /*7100*/  LOP3.LUT P6, RZ, R79, 0x80, RZ, 0xc0, !PT ;  /* 0x000000804fff7812 */ /* 0x000fe200078cc0ff */
[----:B------:R-:W-:Y:S01]  /*7110*/  BSSY B0, `(.L_x_123) ;  /* 0x000000f000007945 */ /* 0x000fe20003800000 */
[----:B------:R-:W-:Y:S01]  /*7120*/  ISETP.NE.AND P2, PT, R52, RZ, PT ;  /* 0x000000ff3400720c */ /* 0x000fe20003f45270 */
[----:B------:R-:W-:Y:S01]  /*7130*/  @P5 VIADD R0, R5, UR43 ;  /* 0x0000002b05005c36 */ /* 0x000fe20008000000 */
[----:B------:R-:W-:Y:S02]  /*7140*/  PLOP3.LUT P1, PT, PT, PT, PT, 0x8, 0x80 ;  /* 0x000000000080781c */ /* 0x000fe40003f2e170 */
[----:B------:R-:W-:Y:S02]  /*7150*/  CS2R R46, SRZ ;  /* 0x00000000002e7805 */ /* 0x000fe4000001ff00 */
[----:B------:R-:W-:Y:S01]  /*7160*/  @P5 PLOP3.LUT P1, PT, P6, PT, PT, 0x80, 0x8 ;  /* 0x000000000008581c */ /* 0x000fe2000372f070 */
[C---:B------:R-:W-:Y:S01]  /*7170*/  @P5 VIADD R2, R0.reuse, 0x10 ;  /* 0x0000001000025836 */ /* 0x040fe20000000000 */
[----:B------:R-:W-:Y:S02]  /*7180*/  CS2R R44, SRZ ;  /* 0x00000000002c7805 */ /* 0x000fe4000001ff00 */
[----:B------:R-:W-:Y:S02]  /*7190*/  CS2R R50, SRZ ;  /* 0x0000000000327805 */ /* 0x000fe4000001ff00 */
[----:B------:R-:W-:Y:S07]  /*71a0*/  CS2R R48, SRZ ;  /* 0x0000000000307805 */ /* 0x000fee000001ff00 */
[----:B------:R-:W-:Y:S01]  /*71b0*/  @P1 VIADD R2, R0, 0xfffffff0 ;  /* 0xfffffff000021836 */ /* 0x000fe20000000000 */
[----:B------:R-:W-:Y:S06]  /*71c0*/  @P2 BRA `(.L_x_124) ;  /* 0x00000000000c2947 */ /* 0x000fec0003800000 */
[----:B------:R-:W-:Y:S04]  /*71d0*/  SHF.L.U32 R0, R85, 0x1f, RZ ;  /* 0x0000001f55007819 */ /* 0x000fe800000006ff */
[----:B------:R-:W1:Y:S02]  /*71e0*/  SYNCS.PHASECHK.TRANS64.TRYWAIT P1, [R3+URZ+0x100], R0 ;  /* 0x00010000030075a7 */ /* 0x000e6400080211ff */
[----:B-1----:R-:W-:Y:S05]  /*71f0*/  @!P1 BRA `(.L_x_125) ;  /* 0x0000004400d09947 */ /* 0x002fea0003800000 */
.L_x_124:
[----:B------:R-:W-:Y:S05]  /*7200*/  BSYNC B0 ;  /* 0x0000000000007941 */ /* 0x000fea0003800000 */
.L_x_123:
[----:B------:R-:W-:Y:S01]  /*7210*/  ISETP.NE.AND P1, PT, R53, RZ, PT ;  /* 0x000000ff3500720c */ /* 0x000fe20003f25270 */
[----:B-1----:R-:W-:Y:S02]  /*7220*/  VIADD R3, R3, 0x120 ;  /* 0x0000012003037836 */ /* 0x002fe40000000000 */
[----:B------:R-:W-:Y:S02]  /*7230*/  IMAD.U32 R0, RZ, RZ, UR46 ;  /* 0x0000002eff007e24 */ /* 0x000fe4000f8e00ff */
[----:B------:R-:W-:Y:S03]  /*7240*/  VIADD R86, R86, 0x1 ;  /* 0x0000000156567836 */ /* 0x000fe60000000000 */
[----:B------:R-:W-:Y:S05]  /*7250*/  PRMT R0, R0, 0x654, R3 ;  /* 0x0000065400007816 */ /* 0x000fea0000000003 */
[----:B------:R1:W2:Y:S04]  /*7260*/  @P1 LDS.128 R44, [R5+UR43+0x300] ;  /* 0x0003002b052c1984 */ /* 0x0002a80008000c00 */
[----:B------:R1:W3:Y:S01]  /*7270*/  @P1 LDS.128 R48, [R2+0x300] ;  /* 0x0003000002301984 */ /* 0x0002e20000000c00 */
[C---:B------:R-:W-:Y:S01]  /*7280*/  ISETP.NE.AND P1, PT, R86.reuse, 0x4, PT ;  /* 0x000000045600780c */ /* 0x040fe20003f25270 */
[----:B------:R-:W-:Y:S01]  /*7290*/  @!PT LDS RZ, [RZ] ;  /* 0x00000000fffff984 */ /* 0x000fe20000000800 */
[----:B------:R-:W-:Y:S01]  /*72a0*/  @!PT LDS RZ, [RZ] ;  /* 0x00000000fffff984 */ /* 0x000fe20000000800 */
[----:B------:R-:W-:Y:S01]  /*72b0*/  @!PT LDS RZ, [RZ] ;  /* 0x00000000fffff984 */ /* 0x000fe20000000800 */
[----:B------:R-:W-:Y:S01]  /*72c0*/  @!PT LDS RZ, [RZ] ;  /* 0x00000000fffff984 */ /* 0x000fe20000000800 */
[----:B------:R5:W-:Y:S06]  /*72d0*/  MEMBAR.ALL.CTA ;  /* 0x0000000000007992 */ /* 0x000bec0000008000 */
[----:B-----5:R-:W5:Y:S01]  /*72e0*/  FENCE.VIEW.ASYNC.S ;  /* 0x00000000000073c6 */ /* 0x020f620000000000 */
[----:B------:R-:W-:Y:S01]  /*72f0*/  SEL R86, R86, RZ, P1 ;  /* 0x000000ff56567207 */ /* 0x000fe20000800000 */
[----:B-----5:R5:W-:Y:S02]  /*7300*/  SYNCS.ARRIVE.TRANS64.RED.A1T0 RZ, [R0+URZ], RZ ;  /* 0x000000ff00ff79a7 */ /* 0x020be400081004ff */
[----:B-----5:R-:W-:Y:S04]  /*7310*/  SEL R0, RZ, 0x1, P1 ;  /* 0x00000001ff007807 */ /* 0x020fe80000800000 */
[----:B-12---:R-:W-:Y:S02]  /*7320*/  LOP3.LUT R85, R85, R0, RZ, 0x3c, !PT ;  /* 0x0000000055557212 */ /* 0x006fe400078e3cff */
.L_x_122:
[----:B------:R-:W-:Y:S05]  /*7330*/  BSYNC B1 ;  /* 0x0000000000017941 */ /* 0x000fea0003800000 */
.L_x_121:
[----:B------:R-:W-:Y:S04]  /*7340*/  SHF.R.U32.HI R0, RZ, 0x15, R39 ;  /* 0x00000015ff007819 */ /* 0x000fe80000011627 */
[----:B------:R-:W-:Y:S01]  /*7350*/  LOP3.LUT P1, RZ, R0, 0x3, R81, 0x48, !PT ;  /* 0x0000000300ff7812 */ /* 0x000fe20007824851 */
[----:B------:R-:W-:Y:S01]  /*7360*/  @!UPT UIADD3 URZ, UPT, UPT, URZ, URZ, URZ ;  /* 0x000000fffffff290 */ /* 0x000fe2000fffe0ff */
[----:B------:R-:W-:Y:S11]  /*7370*/  @P0 BRA `(.L_x_126) ;  /* 0x0000000000080947 */ /* 0x000ff60003800000 */
[----:B------:R-:W1:Y:S02]  /*7380*/  SYNCS.PHASECHK.TRANS64.TRYWAIT P0, [R83+URZ+0x170], R4 ;  /* 0x00017004530075a7 */ /* 0x000e6400080011ff */
[----:B-1----:R-:W-:Y:S05]  /*7390*/  @!P0 BRA `(.L_x_127) ;  /* 0x00000044007c8947 */ /* 0x002fea0003800000 */
.L_x_126:
[----:B------:R-:W-:Y:S05]  /*73a0*/  @!P1 BRA `(.L_x_128) ;  /* 0x0000000000409947 */ /* 0x000fea0003800000 */
[----:B------:R-:W2:Y:S01]  /*73b0*/  LDCU.64 UR8, c[0x4][0x78] ;  /* 0x01000f00ff0877ac */ /* 0x000ea20008000a00 */
[----:B------:R-:W-:Y:S01]  /*73c0*/  MOV R3, 0x0 ;  /* 0x0000000000037802 */ /* 0x000fe20000000f00 */
[----:B------:R-:W-:Y:S02]  /*73d0*/  HFMA2 R12, -RZ, RZ, 0, 5.9604644775390625e-08 ;  /* 0x00000001ff0c7431 */ /* 0x000fe400000001ff */
[----:B------:R-:W-:Y:S02]  /*73e0*/  IMAD.MOV.U32 R8, RZ, RZ, 0x192 ;  /* 0x00000192ff087424 */ /* 0x000fe400078e00ff */
[----:B------:R-:W-:Y:S01]  /*73f0*/  IMAD.MOV.U32 R13, RZ, RZ, RZ ;  /* 0x000000ffff0d7224 */ /* 0x000fe200078e00ff */
[----:B------:R-:W5:Y:S01]  /*7400*/  LDCU.64 UR6, c[0x4][0x80] ;  /* 0x01001000ff0677ac */ /* 0x000f620008000a00 */
[----:B------:R-:W3:Y:S01]  /*7410*/  LDC.64 R2, c[0x4][R3] ;  /* 0x0100000003027b82 */ /* 0x000ee20000000a00 */
[----:B------:R-:W4:Y:S01]  /*7420*/  LDCU.64 UR4, c[0x4][0x18] ;  /* 0x01000300ff0477ac */ /* 0x000f220008000a00 */
[----:B--2---:R-:W-:Y:S01]  /*7430*/  MOV R5, UR9 ;  /* 0x0000000900057c02 */ /* 0x004fe20008000f00 */
[----:B-1----:R-:W-:Y:S01]  /*7440*/  IMAD.U32 R4, RZ, RZ, UR8 ;  /* 0x00000008ff047e24 */ /* 0x002fe2000f8e00ff */
[----:B-----5:R-:W-:Y:S01]  /*7450*/  MOV R7, UR7 ;  /* 0x0000000700077c02 */ /* 0x020fe20008000f00 */
[----:B------:R-:W-:Y:S01]  /*7460*/  IMAD.U32 R6, RZ, RZ, UR6 ;  /* 0x00000006ff067e24 */ /* 0x000fe2000f8e00ff */
[----:B----4-:R-:W-:Y:S01]  /*7470*/  MOV R11, UR5 ;  /* 0x00000005000b7c02 */ /* 0x010fe20008000f00 */
[----:B------:R-:W-:Y:S02]  /*7480*/  IMAD.U32 R10, RZ, RZ, UR4 ;  /* 0x00000004ff0a7e24 */ /* 0x000fe4000f8e00ff */
[----:B------:R-:W-:Y:S07]  /*7490*/  LEPC R20, `(.L_x_128) ;  /* 0x000000001014794e */ /* 0x000fee0000000000 */
[----:B---3--:R-:W-:Y:S05]  /*74a0*/  CALL.ABS.NOINC R2 ;  /* 0x0000000002007343 */ /* 0x008fea0003c00000 */
.L_x_128:
[----:B------:R-:W-:Y:S01]  /*74b0*/  IMAD.U32 R42, R45, 0x10000, RZ ;  /* 0x000100002d2a7824 */ /* 0x000fe200078e00ff */
[C---:B------:R-:W-:Y:S01]  /*74c0*/  SHF.L.U32 R2, R44.reuse, 0x10, RZ ;  /* 0x000000102c027819 */ /* 0x040fe200000006ff */
[----:B------:R-:W-:Y:S05]  /*74d0*/  WARPSYNC.ALL ;  /* 0x0000000000007948 */ /* 0x000fea0003800000 */
[----:B------:R-:W-:Y:S01]  /*74e0*/  R2UR UR4, R39 ;  /* 0x00000000270472ca */ /* 0x000fe200000e0000 */
[----:B------:R-:W-:Y:S01]  /*74f0*/  HFMA2 R54, -RZ, RZ, 0, 9.5367431640625e-07 ;  /* 0x00000010ff367431 */ /* 0x000fe200000001ff */
[C---:B------:R-:W-:Y:S01]  /*7500*/  PRMT R3, R44.reuse, 0x8880, RZ ;  /* 0x000088802c037816 */ /* 0x040fe200000000ff */
[----:B------:R-:W-:Y:S01]  /*7510*/  BSSY.RECONVERGENT B0, `(.L_x_129) ;  /* 0x00000a1000007945 */ /* 0x000fe20003800200 */
[----:B------:R-:W-:Y:S02]  /*7520*/  SHF.L.U32 R41, R44, 0x8, RZ ;  /* 0x000000082c297819 */ /* 0x000fe400000006ff */
[----:B------:R-:W-:Y:S02]  /*7530*/  IADD3 R55, PT, PT, R78, UR43, RZ ;  /* 0x0000002b4e377c10 */ /* 0x000fe4000fffe0ff */
[----:B------:R-:W-:Y:S02]  /*7540*/  LOP3.LUT P5, RZ, R79, 0x80, RZ, 0xc0, !PT ;  /* 0x000000804fff7812 */ /* 0x000fe400078ac0ff */
[----:B------:R-:W-:Y:S02]  /*7550*/  ISETP.NE.AND P0, PT, R90, RZ, PT ;  /* 0x000000ff5a00720c */ /* 0x000fe40003f05270 */
[----:B------:R-:W-:Y:S01]  /*7560*/  SEL R54, R54, 0xfffffff0, !P5 ;  /* 0xfffffff036367807 */ /* 0x000fe20006800000 */
[----:B-1----:R-:W4:Y:S01]  /*7570*/  LDTM.x32 R4, tmem[UR4] ;  /* 0x00000004000479ee */ /* 0x002f2200082c0000 */
[----:B------:R-:W-:Y:S02]  /*7580*/  ISETP.NE.AND P6, PT, R60, RZ, PT ;  /* 0x000000ff3c00720c */ /* 0x000fe40003fc5270 */
[----:B------:R-:W-:Y:S01]  /*7590*/  IADD3 R91, PT, PT, R55, R54, RZ ;  /* 0x00000036375b7210 */ /* 0x000fe20007ffe0ff */
[C---:B----4-:R-:W-:Y:S01]  /*75a0*/  IMAD R0, R38.reuse, R4, RZ ;  /* 0x0000000426007224 */ /* 0x050fe200078e02ff */
[----:B------:R-:W-:Y:S01]  /*75b0*/  SHF.R.S32.HI R4, RZ, 0x18, R2 ;  /* 0x00000018ff047819 */ /* 0x000fe20000011402 */
[C---:B------:R-:W-:Y:S01]  /*75c0*/  IMAD R2, R38.reuse, R5, RZ ;  /* 0x0000000526027224 */ /* 0x040fe200078e02ff */
[----:B------:R-:W-:Y:S01]  /*75d0*/  SHF.R.S32.HI R5, RZ, 0x18, R41 ;  /* 0x00000018ff057819 */ /* 0x000fe20000011429 */
[----:B------:R-:W-:Y:S01]  /*75e0*/  IMAD R0, R3, R40, R0 ;  /* 0x0000002803007224 */ /* 0x000fe200078e0200 */
[----:B------:R-:W-:Y:S01]  /*75f0*/  PRMT R41, R45, 0x8880, RZ ;  /* 0x000088802d297816 */ /* 0x000fe200000000ff */
[----:B------:R-:W-:Y:S02]  /*7600*/  IMAD R3, R38, R6, RZ ;  /* 0x0000000626037224 */ /* 0x000fe400078e02ff */
[-C--:B------:R-:W-:Y:S01]  /*7610*/  IMAD R2, R4, R40.reuse, R2 ;  /* 0x0000002804027224 */ /* 0x080fe200078e0202 */
[----:B------:R-:W-:Y:S01]  /*7620*/  SHF.R.S32.HI R4, RZ, 0x18, R44 ;  /* 0x00000018ff047819 */ /* 0x000fe2000001142c */
[C---:B------:R-:W-:Y:S02]  /*7630*/  IMAD R7, R38.reuse, R7, RZ ;  /* 0x0000000726077224 */ /* 0x040fe400078e02ff */
[-C--:B------:R-:W-:Y:S02]  /*7640*/  IMAD R3, R5, R40.reuse, R3 ;  /* 0x0000002805037224 */ /* 0x080fe400078e0203 */
[----:B------:R-:W-:Y:S02]  /*7650*/  IMAD R5, R38, R9, RZ ;  /* 0x0000000926057224 */ /* 0x000fe400078e02ff */
[----:B------:R-:W-:Y:S02]  /*7660*/  IMAD R7, R4, R40, R7 ;  /* 0x0000002804077224 */ /* 0x000fe400078e0207 */
[C---:B------:R-:W-:Y:S02]  /*7670*/  IMAD R9, R38.reuse, R13, RZ ;  /* 0x0000000d26097224 */ /* 0x040fe400078e02ff */
[C---:B------:R-:W-:Y:S01]  /*7680*/  IMAD R4, R38.reuse, R8, RZ ;  /* 0x0000000826047224 */ /* 0x040fe200078e02ff */
[----:B------:R-:W-:Y:S01]  /*7690*/  I2IP.S8.S32.SAT R56, R7, R3, RZ ;  /* 0x0000000307387239 */ /* 0x000fe200000014ff */
[C---:B------:R-:W-:Y:S01]  /*76a0*/  IMAD R13, R38.reuse, R17, RZ ;  /* 0x00000011260d7224 */ /* 0x040fe200078e02ff */
[----:B------:R-:W-:Y:S01]  /*76b0*/  SHF.R.S32.HI R7, RZ, 0x18, R45 ;  /* 0x00000018ff077819 */ /* 0x000fe2000001142d */
[----:B------:R-:W-:Y:S01]  /*76c0*/  IMAD R8, R38, R12, RZ ;  /* 0x0000000c26087224 */ /* 0x000fe200078e02ff */
[----:B------:R-:W-:Y:S01]  /*76d0*/  I2IP.S8.S32.SAT R56, R2, R0, R56 ;  /* 0x0000000002387239 */ /* 0x000fe20000001438 */
[C---:B------:R-:W-:Y:S01]  /*76e0*/  IMAD R17, R38.reuse, R21, RZ ;  /* 0x0000001526117224 */ /* 0x040fe200078e02ff */
[----:B------:R-:W-:Y:S01]  /*76f0*/  SHF.R.S32.HI R2, RZ, 0x18, R46 ;  /* 0x00000018ff027819 */ /* 0x000fe2000001142e */
[----:B------:R-:W-:Y:S01]  /*7700*/  IMAD R12, R38, R16, RZ ;  /* 0x00000010260c7224 */ /* 0x000fe200078e02ff */
[----:B------:R-:W-:Y:S01]  /*7710*/  SHF.L.U32 R0, R46, 0x8, RZ ;  /* 0x000000082e007819 */ /* 0x000fe200000006ff */
[C---:B------:R-:W-:Y:S02]  /*7720*/  IMAD R21, R38.reuse, R25, RZ ;  /* 0x0000001926157224 */ /* 0x040fe400078e02ff */
[C---:B------:R-:W-:Y:S01]  /*7730*/  IMAD R16, R38.reuse, R20, RZ ;  /* 0x0000001426107224 */ /* 0x040fe200078e02ff */
[----:B------:R-:W-:Y:S01]  /*7740*/  SHF.R.S32.HI R0, RZ, 0x18, R0 ;  /* 0x00000018ff007819 */ /* 0x000fe20000011400 */
[C---:B------:R-:W-:Y:S02]  /*7750*/  IMAD R25, R38.reuse, R29, RZ ;  /* 0x0000001d26197224 */ /* 0x040fe400078e02ff */
[C---:B------:R-:W-:Y:S02]  /*7760*/  IMAD R20, R38.reuse, R24, RZ ;  /* 0x0000001826147224 */ /* 0x040fe400078e02ff */
[C---:B------:R-:W-:Y:S01]  /*7770*/  IMAD R29, R38.reuse, R33, RZ ;  /* 0x00000021261d7224 */ /* 0x040fe200078e02ff */
[----:B------:R-:W-:Y:S01]  /*7780*/  SHF.L.U32 R33, R45, 0x8, RZ ;  /* 0x000000082d217819 */ /* 0x000fe200000006ff */
[C---:B------:R-:W-:Y:S02]  /*7790*/  IMAD R24, R38.reuse, R28, RZ ;  /* 0x0000001c26187224 */ /* 0x040fe400078e02ff */
[C---:B------:R-:W-:Y:S01]  /*77a0*/  IMAD R28, R38.reuse, R32, RZ ;  /* 0x00000020261c7224 */ /* 0x040fe200078e02ff */
[----:B------:R-:W-:Y:S01]  /*77b0*/  SHF.R.S32.HI R32, RZ, 0x18, R42 ;  /* 0x00000018ff207819 */ /* 0x000fe2000001142a */
[----:B------:R-:W-:Y:S01]  /*77c0*/  IMAD R4, R41, R40, R4 ;  /* 0x0000002829047224 */ /* 0x000fe200078e0204 */
[----:B------:R-:W-:Y:S01]  /*77d0*/  SHF.R.S32.HI R3, RZ, 0x18, R33 ;  /* 0x00000018ff037819 */ /* 0x000fe20000011421 */
[----:B------:R-:W-:Y:S01]  /*77e0*/  IMAD R6, R38, R10, RZ ;  /* 0x0000000a26067224 */ /* 0x000fe200078e02ff */
[----:B------:R-:W-:Y:S01]  /*77f0*/  PRMT R33, R46, 0x8880, RZ ;  /* 0x000088802e217816 */ /* 0x000fe200000000ff */
[-C--:B------:R-:W-:Y:S01]  /*7800*/  IMAD R5, R32, R40.reuse, R5 ;  /* 0x0000002820057224 */ /* 0x080fe200078e0205 */
[----:B------:R-:W-:Y:S01]  /*7810*/  SHF.L.U32 R32, R46, 0x10, RZ ;  /* 0x000000102e207819 */ /* 0x000fe200000006ff */
[C---:B------:R-:W-:Y:S02]  /*7820*/  IMAD R11, R38.reuse, R11, RZ ;  /* 0x0000000b260b7224 */ /* 0x040fe400078e02ff */
[-C--:B------:R-:W-:Y:S02]  /*7830*/  IMAD R6, R3, R40.reuse, R6 ;  /* 0x0000002803067224 */ /* 0x080fe400078e0206 */
[----:B------:R-:W-:Y:S01]  /*7840*/  IMAD R11, R7, R40, R11 ;  /* 0x00000028070b7224 */ /* 0x000fe200078e020b */
[----:B------:R-:W-:Y:S01]  /*7850*/  SHF.R.S32.HI R7, RZ, 0x18, R32 ;  /* 0x00000018ff077819 */ /* 0x000fe20000011420 */
[----:B------:R-:W-:Y:S02]  /*7860*/  IMAD.MOV.U32 R3, RZ, RZ, R33 ;  /* 0x000000ffff037224 */ /* 0x000fe400078e0021 */
[----:B------:R-:W-:Y:S01]  /*7870*/  IMAD R10, R38, R14, RZ ;  /* 0x0000000e260a7224 */ /* 0x000fe200078e02ff */
[----:B------:R-:W-:Y:S01]  /*7880*/  I2IP.S8.S32.SAT R11, R11, R6, RZ ;  /* 0x000000060b0b7239 */ /* 0x000fe200000014ff */
[-C--:B------:R-:W-:Y:S01]  /*7890*/  IMAD R8, R3, R40.reuse, R8 ;  /* 0x0000002803087224 */ /* 0x080fe200078e0208 */
[----:B------:R-:W-:Y:S01]  /*78a0*/  SHF.L.U32 R3, R47, 0x10, RZ ;  /* 0x000000102f037819 */ /* 0x000fe200000006ff */
[-C--:B------:R-:W-:Y:S01]  /*78b0*/  IMAD R9, R7, R40.reuse, R9 ;  /* 0x0000002807097224 */ /* 0x080fe200078e0209 */
[C---:B------:R-:W-:Y:S01]  /*78c0*/  PRMT R7, R47.reuse, 0x8880, RZ ;  /* 0x000088802f077816 */ /* 0x040fe200000000ff */
[----:B------:R-:W-:Y:S01]  /*78d0*/  IMAD R10, R0, R40, R10 ;  /* 0x00000028000a7224 */ /* 0x000fe200078e020a */
[----:B------:R-:W-:Y:S01]  /*78e0*/  SHF.R.S32.HI R3, RZ, 0x18, R3 ;  /* 0x00000018ff037819 */ /* 0x000fe20000011403 */
[----:B------:R-:W-:Y:S01]  /*78f0*/  IMAD R15, R38, R15, RZ ;  /* 0x0000000f260f7224 */ /* 0x000fe200078e02ff */
[----:B------:R-:W-:Y:S01]  /*7900*/  MOV R0, R7 ;  /* 0x0000000700007202 */ /* 0x000fe20000000f00 */
[----:B------:R-:W-:Y:S01]  /*7910*/  IMAD.SHL.U32 R6, R47, 0x100, RZ ;  /* 0x000001002f067824 */ /* 0x000fe200078e00ff */
[----:B------:R-:W-:Y:S01]  /*7920*/  I2IP.S8.S32.SAT R57, R5, R4, R11 ;  /* 0x0000000405397239 */ /* 0x000fe2000000140b */
[-C--:B------:R-:W-:Y:S01]  /*7930*/  IMAD R15, R2, R40.reuse, R15 ;  /* 0x00000028020f7224 */ /* 0x080fe200078e020f */
[----:B------:R-:W-:Y:S01]  /*7940*/  SHF.R.S32.HI R2, RZ, 0x18, R47 ;  /* 0x00000018ff027819 */ /* 0x000fe2000001142f */
[----:B------:R-:W-:Y:S01]  /*7950*/  IMAD R12, R0, R40, R12 ;  /* 0x00000028000c7224 */ /* 0x000fe200078e020c */
[----:B------:R-:W-:Y:S01]  /*7960*/  SHF.R.S32.HI R6, RZ, 0x18, R6 ;  /* 0x00000018ff067819 */ /* 0x000fe20000011406 */
[----:B------:R-:W-:Y:S01]  /*7970*/  IMAD R14, R38, R18, RZ ;  /* 0x00000012260e7224 */ /* 0x000fe200078e02ff */
[----:B---3--:R-:W-:Y:S01]  /*7980*/  PRMT R0, R48, 0x8880, RZ ;  /* 0x0000888030007816 */ /* 0x008fe200000000ff */
[-C--:B------:R-:W-:Y:S01]  /*7990*/  IMAD R13, R3, R40.reuse, R13 ;  /* 0x00000028030d7224 */ /* 0x080fe200078e020d */
[C---:B------:R-:W-:Y:S01]  /*79a0*/  SHF.L.U32 R4, R49.reuse, 0x10, RZ ;  /* 0x0000001031047819 */ /* 0x040fe200000006ff */
[----:B------:R-:W-:Y:S01]  /*79b0*/  IMAD R19, R38, R19, RZ ;  /* 0x0000001326137224 */ /* 0x000fe200078e02ff */
[C---:B------:R-:W-:Y:S01]  /*79c0*/  PRMT R3, R49.reuse, 0x8880, RZ ;  /* 0x0000888031037816 */ /* 0x040fe200000000ff */
[-C--:B------:R-:W-:Y:S01]  /*79d0*/  IMAD R14, R6, R40.reuse, R14 ;  /* 0x00000028060e7224 */ /* 0x080fe200078e020e */
[----:B------:R-:W-:Y:S01]  /*79e0*/  SHF.L.U32 R5, R49, 0x8, RZ ;  /* 0x0000000831057819 */ /* 0x000fe200000006ff */
[-C--:B------:R-:W-:Y:S01]  /*79f0*/  IMAD R19, R2, R40.reuse, R19 ;  /* 0x0000002802137224 */ /* 0x080fe200078e0213 */
[----:B------:R-:W-:Y:S01]  /*7a00*/  SHF.L.U32 R2, R48, 0x10, RZ ;  /* 0x0000001030027819 */ /* 0x000fe200000006ff */
[----:B------:R-:W-:Y:S01]  /*7a10*/  IMAD R16, R0, R40, R16 ;  /* 0x0000002800107224 */ /* 0x000fe200078e0210 */
[----:B------:R-:W-:Y:S01]  /*7a20*/  SHF.R.S32.HI R4, RZ, 0x18, R4 ;  /* 0x00000018ff047819 */ /* 0x000fe20000011404 */
[----:B------:R-:W-:Y:S01]  /*7a30*/  IMAD.SHL.U32 R0, R48, 0x100, RZ ;  /* 0x0000010030007824 */ /* 0x000fe200078e00ff */
[----:B------:R-:W-:Y:S01]  /*7a40*/  SHF.R.S32.HI R2, RZ, 0x18, R2 ;  /* 0x00000018ff027819 */ /* 0x000fe20000011402 */
[C---:B------:R-:W-:Y:S01]  /*7a50*/  IMAD R18, R38.reuse, R22, RZ ;  /* 0x0000001626127224 */ /* 0x040fe200078e02ff */
[----:B------:R-:W-:Y:S01]  /*7a60*/  I2IP.S8.S32.SAT R10, R15, R10, RZ ;  /* 0x0000000a0f0a7239 */ /* 0x000fe200000014ff */
[----:B------:R-:W-:Y:S01]  /*7a70*/  IMAD R23, R38, R23, RZ ;  /* 0x0000001726177224 */ /* 0x000fe200078e02ff */
[----:B------:R-:W-:Y:S01]  /*7a80*/  SHF.R.S32.HI R0, RZ, 0x18, R0 ;  /* 0x00000018ff007819 */ /* 0x000fe20000011400 */
[----:B------:R-:W-:Y:S01]  /*7a90*/  IMAD R17, R2, R40, R17 ;  /* 0x0000002802117224 */ /* 0x000fe200078e0211 */
[----:B------:R-:W-:Y:S01]  /*7aa0*/  SHF.R.S32.HI R2, RZ, 0x18, R48 ;  /* 0x00000018ff027819 */ /* 0x000fe20000011430 */
[----:B------:R-:W-:Y:S01]  /*7ab0*/  IMAD R22, R38, R26, RZ ;  /* 0x0000001a26167224 */ /* 0x000fe200078e02ff */
[----:B------:R-:W-:Y:S01]  /*7ac0*/  I2IP.S8.S32.SAT R14, R19, R14, RZ ;  /* 0x0000000e130e7239 */ /* 0x000fe200000014ff */
[-C--:B------:R-:W-:Y:S01]  /*7ad0*/  IMAD R18, R0, R40.reuse, R18 ;  /* 0x0000002800127224 */ /* 0x080fe200078e0212 */
[----:B------:R-:W-:Y:S01]  /*7ae0*/  SHF.R.S32.HI R0, RZ, 0x18, R5 ;  /* 0x00000018ff007819 */ /* 0x000fe20000011405 */
[-C--:B------:R-:W-:Y:S01]  /*7af0*/  IMAD R23, R2, R40.reuse, R23 ;  /* 0x0000002802177224 */ /* 0x080fe200078e0217 */
[----:B------:R-:W-:Y:S01]  /*7b00*/  SHF.R.S32.HI R2, RZ, 0x18, R49 ;  /* 0x00000018ff027819 */ /* 0x000fe20000011431 */
[-C--:B------:R-:W-:Y:S01]  /*7b10*/  IMAD R20, R3, R40.reuse, R20 ;  /* 0x0000002803147224 */ /* 0x080fe200078e0214 */
[----:B------:R-:W-:Y:S01]  /*7b20*/  SHF.L.U32 R3, R50, 0x8, RZ ;  /* 0x0000000832037819 */ /* 0x000fe200000006ff */
[----:B------:R-:W-:Y:S01]  /*7b30*/  IMAD R21, R4, R40, R21 ;  /* 0x0000002804157224 */ /* 0x000fe200078e0215 */
[----:B------:R-:W-:Y:S01]  /*7b40*/  SHF.R.S32.HI R5, RZ, 0x18, R51 ;  /* 0x00000018ff057819 */ /* 0x000fe20000011433 */
[----:B------:R-:W-:Y:S01]  /*7b50*/  IMAD R27, R38, R27, RZ ;  /* 0x0000001b261b7224 */ /* 0x000fe200078e02ff */
[----:B------:R-:W-:Y:S01]  /*7b60*/  SHF.R.S32.HI R3, RZ, 0x18, R3 ;  /* 0x00000018ff037819 */ /* 0x000fe20000011403 */
[----:B------:R-:W-:Y:S01]  /*7b70*/  IMAD.U32 R4, R50, 0x10000, RZ ;  /* 0x0001000032047824 */ /* 0x000fe200078e00ff */
[----:B------:R-:W-:Y:S01]  /*7b80*/  I2IP.S8.S32.SAT R18, R23, R18, RZ ;  /* 0x0000001217127239 */ /* 0x000fe200000014ff */
[-C--:B------:R-:W-:Y:S01]  /*7b90*/  IMAD R22, R0, R40.reuse, R22 ;  /* 0x0000002800167224 */ /* 0x080fe200078e0216 */
[----:B------:R-:W-:Y:S01]  /*7ba0*/  PRMT R0, R50, 0x8880, RZ ;  /* 0x0000888032007816 */ /* 0x000fe200000000ff */
[----:B------:R-:W-:Y:S01]  /*7bb0*/  IMAD R27, R2, R40, R27 ;  /* 0x00000028021b7224 */ /* 0x000fe200078e021b */
[----:B------:R-:W-:Y:S01]  /*7bc0*/  SHF.R.S32.HI R2, RZ, 0x18, R4 ;  /* 0x00000018ff027819 */ /* 0x000fe20000011404 */
[----:B------:R-:W-:Y:S01]  /*7bd0*/  IMAD R26, R38, R30, RZ ;  /* 0x0000001e261a7224 */ /* 0x000fe200078e02ff */
[----:B------:R-:W-:Y:S01]  /*7be0*/  I2IP.S8.S32.SAT R58, R9, R8, R10 ;  /* 0x00000008093a7239 */ /* 0x000fe2000000140a */
[-C--:B------:R-:W-:Y:S01]  /*7bf0*/  IMAD R24, R0, R40.reuse, R24 ;  /* 0x0000002800187224 */ /* 0x080fe200078e0218 */
[----:B------:R-:W-:Y:S01]  /*7c00*/  SHF.R.S32.HI R0, RZ, 0x18, R50 ;  /* 0x00000018ff007819 */ /* 0x000fe20000011432 */
[-C--:B------:R-:W-:Y:S01]  /*7c10*/  IMAD R25, R2, R40.reuse, R25 ;  /* 0x0000002802197224 */ /* 0x080fe200078e0219 */
[----:B------:R-:W-:Y:S01]  /*7c20*/  PRMT R2, R51, 0x8880, RZ ;  /* 0x0000888033027816 */ /* 0x000fe200000000ff */
[----:B------:R-:W-:Y:S01]  /*7c30*/  IMAD R26, R3, R40, R26 ;  /* 0x00000028031a7224 */ /* 0x000fe200078e021a */
[----:B------:R-:W-:Y:S01]  /*7c40*/  SHF.L.U32 R3, R51, 0x10, RZ ;  /* 0x0000001033037819 */ /* 0x000fe200000006ff */
[----:B------:R-:W-:Y:S01]  /*7c50*/  IMAD R31, R38, R31, RZ ;  /* 0x0000001f261f7224 */ /* 0x000fe200078e02ff */
[----:B------:R-:W-:Y:S01]  /*7c60*/  I2IP.S8.S32.SAT R59, R13, R12, R14 ;  /* 0x0000000c0d3b7239 */ /* 0x000fe2000000140e */
[----:B------:R-:W-:Y:S01]  /*7c70*/  IMAD.SHL.U32 R4, R51, 0x100, RZ ;  /* 0x0000010033047824 */ /* 0x000fe200078e00ff */
[----:B------:R-:W-:Y:S01]  /*7c80*/  SHF.R.S32.HI R3, RZ, 0x18, R3 ;  /* 0x00000018ff037819 */ /* 0x000fe20000011403 */
[----:B------:R-:W-:Y:S01]  /*7c90*/  IMAD R31, R0, R40, R31 ;  /* 0x00000028001f7224 */ /* 0x000fe200078e021f */
[----:B------:R-:W-:Y:S01]  /*7ca0*/  I2IP.S8.S32.SAT R16, R17, R16, R18 ;  /* 0x0000001011107239 */ /* 0x000fe20000001412 */
[----:B------:R1:W-:Y:S01]  /*7cb0*/  STS.128 [R78+UR43+0x4300], R56 ;  /* 0x004300384e007988 */ /* 0x0003e20008000c2b */
[----:B------:R-:W-:Y:S01]  /*7cc0*/  SHF.R.S32.HI R4, RZ, 0x18, R4 ;  /* 0x00000018ff047819 */ /* 0x000fe20000011404 */
[----:B------:R-:W-:Y:S01]  /*7cd0*/  IMAD R28, R2, R40, R28 ;  /* 0x00000028021c7224 */ /* 0x000fe200078e021c */
[----:B------:R-:W-:Y:S01]  /*7ce0*/  I2IP.S8.S32.SAT R22, R27, R22, RZ ;  /* 0x000000161b167239 */ /* 0x000fe200000014ff */
[C---:B------:R-:W-:Y:S01]  /*7cf0*/  IMAD R30, R38.reuse, R34, RZ ;  /* 0x00000022261e7224 */ /* 0x040fe200078e02ff */
[----:B------:R-:W-:Y:S01]  /*7d00*/  I2IP.S8.S32.SAT R18, R31, R26, RZ ;  /* 0x0000001a1f127239 */ /* 0x000fe200000014ff */
[----:B------:R-:W-:Y:S01]  /*7d10*/  IMAD R29, R3, R40, R29 ;  /* 0x00000028031d7224 */ /* 0x000fe200078e021d */
[----:B------:R-:W-:Y:S01]  /*7d20*/  I2IP.S8.S32.SAT R17, R21, R20, R22 ;  /* 0x0000001415117239 */ /* 0x000fe20000001416 */
[----:B------:R-:W-:Y:S01]  /*7d30*/  IMAD R35, R38, R35, RZ ;  /* 0x0000002326237224 */ /* 0x000fe200078e02ff */
[----:B------:R-:W-:Y:S01]  /*7d40*/  I2IP.S8.S32.SAT R18, R25, R24, R18 ;  /* 0x0000001819127239 */ /* 0x000fe20000001412 */
[-C--:B------:R-:W-:Y:S01]  /*7d50*/  IMAD R30, R4, R40.reuse, R30 ;  /* 0x00000028041e7224 */ /* 0x080fe200078e021e */
[----:B------:R-:W-:Y:S01]  /*7d60*/  LEA R0, R86, UR43, 0x3 ;  /* 0x0000002b56007c11 */ /* 0x000fe2000f8e18ff */
[----:B------:R-:W-:Y:S01]  /*7d70*/  IMAD R35, R5, R40, R35 ;  /* 0x0000002805237224 */ /* 0x000fe200078e0223 */
[----:B------:R-:W-:Y:S04]  /*7d80*/  @P6 SHF.L.U32 R2, R85, 0x1f, RZ ;  /* 0x0000001f55026819 */ /* 0x000fe800000006ff */
[----:B------:R-:W-:Y:S04]  /*7d90*/  I2IP.S8.S32.SAT R19, R35, R30, RZ ;  /* 0x0000001e23137239 */ /* 0x000fe800000014ff */
[----:B------:R-:W-:Y:S05]  /*7da0*/  I2IP.S8.S32.SAT R19, R29, R28, R19 ;  /* 0x0000001c1d137239 */ /* 0x000fea0000001413 */
[----:B------:R1:W-:Y:S01]  /*7db0*/  STS.128 [R91+0x4300], R16 ;  /* 0x004300105b007388 */ /* 0x0003e20000000c00 */
[----:B------:R-:W-:Y:S01]  /*7dc0*/  @!PT LDS RZ, [RZ] ;  /* 0x00000000fffff984 */ /* 0x000fe20000000800 */
[----:B------:R-:W-:Y:S01]  /*7dd0*/  @!PT LDS RZ, [RZ] ;  /* 0x00000000fffff984 */ /* 0x000fe20000000800 */
[----:B------:R-:W-:Y:S01]  /*7de0*/  @!PT LDS RZ, [RZ] ;  /* 0x00000000fffff984 */ /* 0x000fe20000000800 */
[----:B------:R-:W-:Y:S01]  /*7df0*/  @!PT LDS RZ, [RZ] ;  /* 0x00000000fffff984 */ /* 0x000fe20000000800 */
[----:B------:R2:W-:Y:S07]  /*7e00*/  MEMBAR.ALL.CTA ;  /* 0x0000000000007992 */ /* 0x0005ee0000008000 */
[----:B--2---:R-:W2:Y:S02]  /*7e10*/  FENCE.VIEW.ASYNC.S ;  /* 0x00000000000073c6 */ /* 0x004ea40000000000 */
[----:B--2---:R-:W-:Y:S06]  /*7e20*/  BAR.SYNC.DEFER_BLOCKING 0x1, 0x80 ;  /* 0x0042000000007b1d */ /* 0x004fec0000010000 */
[----:B------:R-:W-:Y:S05]  /*7e30*/  @P0 BRA `(.L_x_130) ;  /* 0x0000000000380947 */ /* 0x000fea0003800000 */
[----:B------:R-:W-:Y:S01]  /*7e40*/  UIADD3 UR4, UPT, UPT, UR43, 0x4300, URZ ;  /* 0x000043002b047890 */ /* 0x000fe2000fffe0ff */
[----:B------:R-:W-:Y:S01]  /*7e50*/  UMOV UR51, UR36 ;  /* 0x0000002400337c82 */ /* 0x000fe20008000000 */
[----:B------:R-:W-:Y:S02]  /*7e60*/  UIADD3 UR9, UPT, UPT, UR49, 0x80, URZ ;  /* 0x0000008031097890 */ /* 0x000fe4000fffe0ff */
[----:B------:R-:W-:Y:S02]  /*7e70*/  UIADD3 UR8, UPT, UPT, UR43, 0x4b00, URZ ;  /* 0x00004b002b087890 */ /* 0x000fe4000fffe0ff */
[----:B------:R-:W-:Y:S01]  /*7e80*/  MOV R89, UR4 ;  /* 0x0000000400597c02 */ /* 0x000fe20008000f00 */
[----:B------:R-:W-:Y:S01]  /*7e90*/  UIADD3 UR4, UP0, UPT, UR62, 0x680, URZ ;  /* 0x000006803e047890 */ /* 0x000fe2000ff1e0ff */
[----:B------:R-:W-:Y:S02]  /*7ea0*/  UMOV UR10, UR50 ;  /* 0x00000032000a7c82 */ /* 0x000fe40008000000 */
[----:B------:R-:W-:Y:S01]  /*7eb0*/  R2UR UR48, R89 ;  /* 0x00000000593072ca */ /* 0x000fe200000e0000 */
[----:B------:R-:W-:Y:S01]  /*7ec0*/  UIADD3.X UR5, UPT, UPT, URZ, UR63, URZ, UP0, !UPT ;  /* 0x0000003fff057290 */ /* 0x000fe200087fe4ff */
[----:B------:R-:W-:Y:S11]  /*7ed0*/  UMOV UR11, UR36 ;  /* 0x00000024000b7c82 */ /* 0x000ff60008000000 */
[----:B------:R2:W-:Y:S01]  /*7ee0*/  UTMASTG.3D [UR48], [UR4] ;  /* 0x00000030040073b5 */ /* 0x0005e20008010000 */
[----:B------:R2:W-:Y:S01]  /*7ef0*/  UTMASTG.3D [UR8], [UR4] ;  /* 0x00000008040073b5 */ /* 0x0005e20008010000 */
[----:B------:R0:W-:Y:S01]  /*7f00*/  UTMACMDFLUSH ;  /* 0x00000000000079b7 */ /* 0x0001e20000000000 */
[----:B--2---:R-:W-:Y:S04]  /*7f10*/  DEPBAR.LE SB0, 0x1 ;  /* 0x000080400000791a */ /* 0x004fe80000000000 */
.L_x_130:
[----:B------:R-:W-:Y:S05]  /*7f20*/  BSYNC.RECONVERGENT B0 ;  /* 0x0000000000007941 */ /* 0x000fea0003800200 */
.L_x_129:
[----:B------:R-:W-:Y:S06]  /*7f30*/  BAR.SYNC.DEFER_BLOCKING 0x1, 0x80 ;  /* 0x0042000000007b1d */ /* 0x000fec0000010000 */
[----:B------:R-:W2:Y:S01]  /*7f40*/  @P6 SYNCS.PHASECHK.TRANS64.TRYWAIT P0, [R0+URZ+0x100], R2 ;  /* 0x00010002000065a7 */ /* 0x000ea200080011ff */
[----:B------:R-:W-:Y:S01]  /*7f50*/  BSSY B1, `(.L_x_131) ;  /* 0x000001f000017945 */ /* 0x000fe20003800000 */
[----:B--2---:R-:W-:Y:S03]  /*7f60*/  @P6 SEL R52, RZ, 0x1, !P0 ;  /* 0x00000001ff346807 */ /* 0x004fe60004000000 */
[----:B------:R-:W-:Y:S05]  /*7f70*/  @!P6 BRA `(.L_x_132) ;  /* 0x000000000070e947 */ /* 0x000fea0003800000 */
[----:B------:R-:W-:Y:S01]  /*7f80*/  ISETP.NE.AND P1, PT, R53, RZ, PT ;  /* 0x000000ff3500720c */ /* 0x000fe20003f25270 */
[----:B------:R-:W-:Y:S01]  /*7f90*/  BSSY B0, `(.L_x_133) ;  /* 0x0000008000007945 */ /* 0x000fe20003800000 */
[----:B------:R-:W-:Y:S11]  /*7fa0*/  ISETP.NE.AND P0, PT, R52, RZ, PT ;  /* 0x000000ff3400720c */ /* 0x000ff60003f05270 */
[----:B------:R-:W-:Y:S04]  /*7fb0*/  @P1 IMAD R4, R86, 0x1000, R55 ;  /* 0x0000100056041824 */ /* 0x000fe800078e0237 */
[----:B------:R-:W-:Y:S01]  /*7fc0*/  @P1 IMAD.IADD R3, R54, 0x1, R4 ;  /* 0x0000000136031824 */ /* 0x000fe200078e0204 */
[----:B------:R-:W-:Y:S06]  /*7fd0*/  @P0 BRA `(.L_x_134) ;  /* 0x00000000000c0947 */ /* 0x000fec0003800000 */
[----:B------:R-:W-:Y:S04]  /*7fe0*/  SHF.L.U32 R2, R85, 0x1f, RZ ;  /* 0x0000001f55027819 */ /* 0x000fe800000006ff */
[----:B------:R-:W2:Y:S02]  /*7ff0*/  SYNCS.PHASECHK.TRANS64.TRYWAIT P0, [R0+URZ+0x100], R2 ;  /* 0x00010002000075a7 */ /* 0x000ea400080011ff */
[----:B--2---:R-:W-:Y:S05]  /*8000*/  @!P0 BRA `(.L_x_135) ;  /* 0x0000003800748947 */ /* 0x004fea0003800000 */
.L_x_134:
[----:B------:R-:W-:Y:S05]  /*8010*/  BSYNC B0 ;  /* 0x0000000000007941 */ /* 0x000fea0003800000 */
.L_x_133:
[----:B------:R-:W-:Y:S01]  /*8020*/  ISETP.NE.AND P0, PT, R53, RZ, PT ;  /* 0x000000ff3500720c */ /* 0x000fe20003f05270 */
[----:B--2---:R-:W-:Y:S02]  /*8030*/  VIADD R2, R0, 0x120 ;  /* 0x0000012000027836 */ /* 0x004fe40000000000 */
[----:B------:R-:W-:Y:S02]  /*8040*/  IMAD.U32 R0, RZ, RZ, UR46 ;  /* 0x0000002eff007e24 */ /* 0x000fe4000f8e00ff */
[----:B------:R-:W-:Y:S03]  /*8050*/  VIADD R86, R86, 0x1 ;  /* 0x0000000156567836 */ /* 0x000fe60000000000 */
[----:B------:R-:W-:Y:S05]  /*8060*/  PRMT R0, R0, 0x654, R2 ;  /* 0x0000065400007816 */ /* 0x000fea0000000002 */
[----:B------:R2:W3:Y:S04]  /*8070*/  @P0 LDS.128 R44, [R4+0x300] ;  /* 0x00030000042c0984 */ /* 0x0004e80000000c00 */
[----:B------:R2:W4:Y:S01]  /*8080*/  @P0 LDS.128 R48, [R3+0x300] ;  /* 0x0003000003300984 */ /* 0x0005220000000c00 */
        /* <DEDUP_REMOVED lines=10> */
[----:B--23--:R-:W-:Y:S02]  /*8130*/  LOP3.LUT R85, R85, R0, RZ, 0x3c, !PT ;  /* 0x0000000055557212 */ /* 0x00cfe400078e3cff */
.L_x_132:
[----:B------:R-:W-:Y:S05]  /*8140*/  BSYNC B1 ;  /* 0x0000000000017941 */ /* 0x000fea0003800000 */
.L_x_131:
[----:B------:R-:W-:Y:S05]  /*8150*/  VIADD R0, R39, 0x20 ;  /* 0x0000002027007836 */ /* 0x000fea0000000000 */
[----:B------:R-:W-:Y:S04]  /*8160*/  SHF.R.U32.HI R0, RZ, 0x15, R0 ;  /* 0x00000015ff007819 */ /* 0x000fe80000011600 */
[----:B------:R-:W-:Y:S11]  /*8170*/  LOP3.LUT P0, RZ, R0, 0x3, R81, 0x48, !PT ;  /* 0x0000000300ff7812 */ /* 0x000ff60007804851 */
[----:B------:R-:W-:Y:S02]  /*8180*/  @!UPT UIADD3 URZ, UPT, UPT, URZ, URZ, URZ ;  /* 0x000000fffffff290 */ /* 0x000fe4000fffe0ff */
[----:B------:R-:W-:Y:S05]  /*8190*/  @!P0 BRA `(.L_x_136) ;  /* 0x0000000000408947 */ /* 0x000fea0003800000 */
[----:B------:R-:W2:Y:S01]  /*81a0*/  LDCU.64 UR8, c[0x4][0x78] ;  /* 0x01000f00ff0877ac */ /* 0x000ea20008000a00 */
[----:B------:R-:W-:Y:S01]  /*81b0*/  MOV R3, 0x0 ;  /* 0x0000000000037802 */ /* 0x000fe20000000f00 */
[----:B------:R-:W-:Y:S02]  /*81c0*/  HFMA2 R12, -RZ, RZ, 0, 5.9604644775390625e-08 ;  /* 0x00000001ff0c7431 */ /* 0x000fe400000001ff */
[----:B------:R-:W-:Y:S02]  /*81d0*/  IMAD.MOV.U32 R8, RZ, RZ, 0x192 ;  /* 0x00000192ff087424 */ /* 0x000fe400078e00ff */
[----:B------:R-:W-:Y:S01]  /*81e0*/  IMAD.MOV.U32 R13, RZ, RZ, RZ ;  /* 0x000000ffff0d7224 */ /* 0x000fe200078e00ff */
[----:B------:R-:W3:Y:S01]  /*81f0*/  LDCU.64 UR6, c[0x4][0x80] ;  /* 0x01001000ff0677ac */ /* 0x000ee20008000a00 */
[----:B------:R-:W1:Y:S01]  /*8200*/  LDC.64 R2, c[0x4][R3] ;  /* 0x0100000003027b82 */ /* 0x000e620000000a00 */
[----:B------:R-:W5:Y:S01]  /*8210*/  LDCU.64 UR4, c[0x4][0x18] ;  /* 0x01000300ff0477ac */ /* 0x000f620008000a00 */
[----:B--2---:R-:W-:Y:S01]  /*8220*/  MOV R5, UR9 ;  /* 0x0000000900057c02 */ /* 0x004fe20008000f00 */
[----:B------:R-:W-:Y:S01]  /*8230*/  IMAD.U32 R4, RZ, RZ, UR8 ;  /* 0x00000008ff047e24 */ /* 0x000fe2000f8e00ff */
[----:B---3--:R-:W-:Y:S01]  /*8240*/  MOV R7, UR7 ;  /* 0x0000000700077c02 */ /* 0x008fe20008000f00 */
[----:B------:R-:W-:Y:S01]  /*8250*/  IMAD.U32 R6, RZ, RZ, UR6 ;  /* 0x00000006ff067e24 */ /* 0x000fe2000f8e00ff */
[----:B-----5:R-:W-:Y:S01]  /*8260*/  MOV R11, UR5 ;  /* 0x00000005000b7c02 */ /* 0x020fe20008000f00 */
[----:B------:R-:W-:Y:S02]  /*8270*/  IMAD.U32 R10, RZ, RZ, UR4 ;  /* 0x00000004ff0a7e24 */ /* 0x000fe4000f8e00ff */
[----:B------:R-:W-:Y:S07]  /*8280*/  LEPC R20, `(.L_x_136) ;  /* 0x000000001014794e */ /* 0x000fee0000000000 */
[----:B-1--4-:R-:W-:Y:S05]  /*8290*/  CALL.ABS.NOINC R2 ;  /* 0x0000000002007343 */ /* 0x012fea0003c00000 */
.L_x_136:
[C---:B------:R-:W-:Y:S01]  /*82a0*/  SHF.L.U32 R2, R44.reuse, 0x10, RZ ;  /* 0x000000102c027819 */ /* 0x040fe200000006ff */
[----:B------:R-:W-:Y:S05]  /*82b0*/  WARPSYNC.ALL ;  /* 0x0000000000007948 */ /* 0x000fea0003800000 */
[----:B------:R-:W-:Y:S01]  /*82c0*/  R2UR UR4, R39 ;  /* 0x00000000270472ca */ /* 0x000fe200000e0000 */
[----:B------:R-:W-:Y:S01]  /*82d0*/  BSSY.RECONVERGENT B0, `(.L_x_137) ;  /* 0x000009d000007945 */ /* 0x000fe20003800200 */
[C---:B------:R-:W-:Y:S02]  /*82e0*/  PRMT R3, R44.reuse, 0x8880, RZ ;  /* 0x000088802c037816 */ /* 0x040fe400000000ff */
[----:B------:R-:W-:Y:S02]  /*82f0*/  SHF.L.U32 R41, R44, 0x8, RZ ;  /* 0x000000082c297819 */ /* 0x000fe400000006ff */
[C---:B------:R-:W-:Y:S02]  /*8300*/  SHF.L.U32 R42, R45.reuse, 0x10, RZ ;  /* 0x000000102d2a7819 */ /* 0x040fe400000006ff */
[----:B------:R-:W-:Y:S02]  /*8310*/  SHF.L.U32 R43, R45, 0x8, RZ ;  /* 0x000000082d2b7819 */ /* 0x000fe400000006ff */
[----:B------:R-:W-:Y:S02]  /*8320*/  SHF.R.S32.HI R42, RZ, 0x18, R42 ;  /* 0x00000018ff2a7819 */ /* 0x000fe4000001142a */
[----:B------:R-:W-:Y:S01]  /*8330*/  SHF.R.S32.HI R43, RZ, 0x18, R43 ;  /* 0x00000018ff2b7819 */ /* 0x000fe2000001142b */
[----:B-1----:R-:W1:Y:S01]  /*8340*/  LDTM.x32 R4, tmem[UR4+0x20] ;  /* 0x00002004000479ee */ /* 0x002e6200082c0000 */
[----:B------:R-:W-:Y:S02]  /*8350*/  ISETP.NE.AND P0, PT, R90, RZ, PT ;  /* 0x000000ff5a00720c */ /* 0x000fe40003f05270 */
[----:B------:R-:W-:Y:S01]  /*8360*/  ISETP.NE.AND P6, PT, R60, RZ, PT ;  /* 0x000000ff3c00720c */ /* 0x000fe20003fc5270 */
[C---:B-1----:R-:W-:Y:S01]  /*8370*/  IMAD R0, R38.reuse, R4, RZ ;  /* 0x0000000426007224 */ /* 0x042fe200078e02ff */
        /* <DEDUP_REMOVED lines=8> */
[----:B------:R-:W-:Y:S02]  /*8400*/  IMAD R7, R38, R7, RZ ;  /* 0x0000000726077224 */ /* 0x000fe400078e02ff */
[-C--:B------:R-:W-:Y:S02]  /*8410*/  IMAD R3, R5, R40.reuse, R3 ;  /* 0x0000002805037224 */ /* 0x080fe400078e0203 */
[----:B------:R-:W-:Y:S02]  /*8420*/  IMAD R7, R4, R40, R7 ;  /* 0x0000002804077224 */ /* 0x000fe400078e0207 */
[C---:B------:R-:W-:Y:S02]  /*8430*/  IMAD R4, R38.reuse, R8, RZ ;  /* 0x0000000826047224 */ /* 0x040fe400078e02ff */
[C---:B------:R-:W-:Y:S01]  /*8440*/  IMAD R8, R38.reuse, R12, RZ ;  /* 0x0000000c26087224 */ /* 0x040fe200078e02ff */
[----:B------:R-:W-:Y:S01]  /*8450*/  I2IP.S8.S32.SAT R56, R7, R3, RZ ;  /* 0x0000000307387239 */ /* 0x000fe200000014ff */
[----:B------:R-:W-:Y:S01]  /*8460*/  IMAD R5, R38, R9, RZ ;  /* 0x0000000926057224 */ /* 0x000fe200078e02ff */
[----:B------:R-:W-:Y:S01]  /*8470*/  PRMT R7, R46, 0x8880, RZ ;  /* 0x000088802e077816 */ /* 0x000fe200000000ff */
[----:B------:R-:W-:Y:S01]  /*8480*/  IMAD R12, R38, R16, RZ ;  /* 0x00000010260c7224 */ /* 0x000fe200078e02ff */
[----:B------:R-:W-:Y:S01]  /*8490*/  I2IP.S8.S32.SAT R56, R2, R0, R56 ;  /* 0x0000000002387239 */ /* 0x000fe20000001438 */
[C---:B------:R-:W-:Y:S01]  /*84a0*/  IMAD R9, R38.reuse, R13, RZ ;  /* 0x0000000d26097224 */ /* 0x040fe200078e02ff */
[----:B------:R-:W-:Y:S01]  /*84b0*/  SHF.R.S32.HI R3, RZ, 0x18, R45 ;  /* 0x00000018ff037819 */ /* 0x000fe2000001142d */
[----:B------:R-:W-:Y:S01]  /*84c0*/  IMAD R16, R38, R20, RZ ;  /* 0x0000001426107224 */ /* 0x000fe200078e02ff */
[----:B----4-:R-:W-:Y:S01]  /*84d0*/  SHF.L.U32 R0, R48, 0x10, RZ ;  /* 0x0000001030007819 */ /* 0x010fe200000006ff */
[----:B------:R-:W-:Y:S01]  /*84e0*/  IMAD R13, R38, R17, RZ ;  /* 0x00000011260d7224 */ /* 0x000fe200078e02ff */
[----:B------:R-:W-:Y:S01]  /*84f0*/  SHF.L.U32 R2, R48, 0x8, RZ ;  /* 0x0000000830027819 */ /* 0x000fe200000006ff */
[C---:B------:R-:W-:Y:S01]  /*8500*/  IMAD R20, R38.reuse, R24, RZ ;  /* 0x0000001826147224 */ /* 0x040fe200078e02ff */
[----:B------:R-:W-:Y:S01]  /*8510*/  SHF.R.S32.HI R0, RZ, 0x18, R0 ;  /* 0x00000018ff007819 */ /* 0x000fe20000011400 */
[C---:B------:R-:W-:Y:S01]  /*8520*/  IMAD R17, R38.reuse, R21, RZ ;  /* 0x0000001526117224 */ /* 0x040fe200078e02ff */
[----:B------:R-:W-:Y:S01]  /*8530*/  SHF.R.S32.HI R2, RZ, 0x18, R2 ;  /* 0x00000018ff027819 */ /* 0x000fe20000011402 */
[C---:B------:R-:W-:Y:S02]  /*8540*/  IMAD R24, R38.reuse, R28, RZ ;  /* 0x0000001c26187224 */ /* 0x040fe400078e02ff */
[C---:B------:R-:W-:Y:S02]  /*8550*/  IMAD R6, R38.reuse, R10, RZ ;  /* 0x0000000a26067224 */ /* 0x040fe400078e02ff */
[C---:B------:R-:W-:Y:S02]  /*8560*/  IMAD R21, R38.reuse, R25, RZ ;  /* 0x0000001926157224 */ /* 0x040fe400078e02ff */
[----:B------:R-:W-:Y:S01]  /*8570*/  IMAD R28, R38, R32, RZ ;  /* 0x00000020261c7224 */ /* 0x000fe200078e02ff */
[----:B------:R-:W-:Y:S01]  /*8580*/  SHF.L.U32 R32, R46, 0x10, RZ ;  /* 0x000000102e207819 */ /* 0x000fe200000006ff */
[-C--:B------:R-:W-:Y:S02]  /*8590*/  IMAD R4, R41, R40.reuse, R4 ;  /* 0x0000002829047224 */ /* 0x080fe400078e0204 */
[----:B------:R-:W-:Y:S01]  /*85a0*/  IMAD R25, R38, R29, RZ ;  /* 0x0000001d26197224 */ /* 0x000fe200078e02ff */
[----:B------:R-:W-:Y:S01]  /*85b0*/  SHF.R.S32.HI R32, RZ, 0x18, R32 ;  /* 0x00000018ff207819 */ /* 0x000fe20000011420 */
[----:B------:R-:W-:Y:S02]  /*85c0*/  IMAD R5, R42, R40, R5 ;  /* 0x000000282a057224 */ /* 0x000fe400078e0205 */
[----:B------:R-:W-:Y:S01]  /*85d0*/  IMAD R29, R38, R33, RZ ;  /* 0x00000021261d7224 */ /* 0x000fe200078e02ff */
[----:B------:R-:W-:Y:S01]  /*85e0*/  SHF.L.U32 R33, R46, 0x8, RZ ;  /* 0x000000082e217819 */ /* 0x000fe200000006ff */
[C---:B------:R-:W-:Y:S02]  /*85f0*/  IMAD R11, R38.reuse, R11, RZ ;  /* 0x0000000b260b7224 */ /* 0x040fe400078e02ff */
[C---:B------:R-:W-:Y:S01]  /*8600*/  IMAD R10, R38.reuse, R14, RZ ;  /* 0x0000000e260a7224 */ /* 0x040fe200078e02ff */
[----:B------:R-:W-:Y:S01]  /*8610*/  SHF.R.S32.HI R33, RZ, 0x18, R33 ;  /* 0x00000018ff217819 */ /* 0x000fe20000011421 */
[----:B------:R-:W-:Y:S02]  /*8620*/  IMAD R6, R43, R40, R6 ;  /* 0x000000282b067224 */ /* 0x000fe400078e0206 */
[C---:B------:R-:W-:Y:S02]  /*8630*/  IMAD R14, R38.reuse, R18, RZ ;  /* 0x00000012260e7224 */ /* 0x040fe400078e02ff */
[C---:B------:R-:W-:Y:S02]  /*8640*/  IMAD R18, R38.reuse, R22, RZ ;  /* 0x0000001626127224 */ /* 0x040fe400078e02ff */
[----:B------:R-:W-:Y:S01]  /*8650*/  IMAD R11, R3, R40, R11 ;  /* 0x00000028030b7224 */ /* 0x000fe200078e020b */
[----:B------:R-:W-:Y:S01]  /*8660*/  PRMT R3, R47, 0x8880, RZ ;  /* 0x000088802f037816 */ /* 0x000fe200000000ff */
[C---:B------:R-:W-:Y:S02]  /*8670*/  IMAD R22, R38.reuse, R26, RZ ;  /* 0x0000001a26167224 */ /* 0x040fe400078e02ff */
[C---:B------:R-:W-:Y:S01]  /*8680*/  IMAD R26, R38.reuse, R30, RZ ;  /* 0x0000001e261a7224 */ /* 0x040fe200078e02ff */
[----:B------:R-:W-:Y:S01]  /*8690*/  I2IP.S8.S32.SAT R11, R11, R6, RZ ;  /* 0x000000060b0b7239 */ /* 0x000fe200000014ff */
[----:B------:R-:W-:Y:S01]  /*86a0*/  IMAD R8, R7, R40, R8 ;  /* 0x0000002807087224 */ /* 0x000fe200078e0208 */
[----:B------:R-:W-:Y:S01]  /*86b0*/  SHF.L.U32 R6, R47, 0x10, RZ ;  /* 0x000000102f067819 */ /* 0x000fe200000006ff */
[----:B------:R-:W-:Y:S01]  /*86c0*/  IMAD R30, R38, R34, RZ ;  /* 0x00000022261e7224 */ /* 0x000fe200078e02ff */
[----:B------:R-:W-:Y:S01]  /*86d0*/  SHF.R.S32.HI R34, RZ, 0x18, R46 ;  /* 0x00000018ff227819 */ /* 0x000fe2000001142e */
[----:B------:R-:W-:Y:S01]  /*86e0*/  IMAD R9, R32, R40, R9 ;  /* 0x0000002820097224 */ /* 0x000fe200078e0209 */
[----:B------:R-:W-:Y:S01]  /*86f0*/  SHF.R.S32.HI R6, RZ, 0x18, R6 ;  /* 0x00000018ff067819 */ /* 0x000fe20000011406 */
[----:B------:R-:W-:Y:S01]  /*8700*/  IMAD R15, R38, R15, RZ ;  /* 0x0000000f260f7224 */ /* 0x000fe200078e02ff */
[----:B------:R-:W-:Y:S01]  /*8710*/  I2IP.S8.S32.SAT R57, R5, R4, R11 ;  /* 0x0000000405397239 */ /* 0x000fe2000000140b */
[-C--:B------:R-:W-:Y:S01]  /*8720*/  IMAD R10, R33, R40.reuse, R10 ;  /* 0x00000028210a7224 */ /* 0x080fe200078e020a */
[----:B------:R-:W-:Y:S01]  /*8730*/  SHF.L.U32 R5, R49, 0x10, RZ ;  /* 0x0000001031057819 */ /* 0x000fe200000006ff */
[----:B------:R-:W-:Y:S01]  /*8740*/  IMAD.SHL.U32 R7, R47, 0x100, RZ ;  /* 0x000001002f077824 */ /* 0x000fe200078e00ff */
[----:B------:R-:W-:Y:S01]  /*8750*/  PRMT R4, R49, 0x8880, RZ ;  /* 0x0000888031047816 */ /* 0x000fe200000000ff */
[-C--:B------:R-:W-:Y:S01]  /*8760*/  IMAD R15, R34, R40.reuse, R15 ;  /* 0x00000028220f7224 */ /* 0x080fe200078e020f */
[----:B------:R-:W-:Y:S01]  /*8770*/  SHF.R.S32.HI R5, RZ, 0x18, R5 ;  /* 0x00000018ff057819 */ /* 0x000fe20000011405 */
[-C--:B------:R-:W-:Y:S01]  /*8780*/  IMAD R12, R3, R40.reuse, R12 ;  /* 0x00000028030c7224 */ /* 0x080fe200078e020c */
[----:B------:R-:W-:Y:S01]  /*8790*/  SHF.R.S32.HI R7, RZ, 0x18, R7 ;  /* 0x00000018ff077819 */ /* 0x000fe20000011407 */
[----:B------:R-:W-:Y:S01]  /*87a0*/  IMAD R13, R6, R40, R13 ;  /* 0x00000028060d7224 */ /* 0x000fe200078e020d */
[----:B------:R-:W-:Y:S01]  /*87b0*/  I2IP.S8.S32.SAT R15, R15, R10, RZ ;  /* 0x0000000a0f0f7239 */ /* 0x000fe200000014ff */
[----:B------:R-:W-:Y:S01]  /*87c0*/  IMAD R19, R38, R19, RZ ;  /* 0x0000001326137224 */ /* 0x000fe200078e02ff */
[----:B------:R-:W-:Y:S01]  /*87d0*/  SHF.R.S32.HI R10, RZ, 0x18, R47 ;  /* 0x00000018ff0a7819 */ /* 0x000fe2000001142f */
[----:B------:R-:W-:Y:S01]  /*87e0*/  IMAD R14, R7, R40, R14 ;  /* 0x00000028070e7224 */ /* 0x000fe200078e020e */
[----:B------:R-:W-:Y:S01]  /*87f0*/  PRMT R3, R48, 0x8880, RZ ;  /* 0x0000888030037816 */ /* 0x000fe200000000ff */
[----:B------:R-:W-:Y:S01]  /*8800*/  IMAD R23, R38, R23, RZ ;  /* 0x0000001726177224 */ /* 0x000fe200078e02ff */
[----:B------:R-:W-:Y:S01]  /*8810*/  I2IP.S8.S32.SAT R58, R9, R8, R15 ;  /* 0x00000008093a7239 */ /* 0x000fe2000000140f */
[-C--:B------:R-:W-:Y:S02]  /*8820*/  IMAD R19, R10, R40.reuse, R19 ;  /* 0x000000280a137224 */ /* 0x080fe400078e0213 */
[-C--:B------:R-:W-:Y:S01]  /*8830*/  IMAD R16, R3, R40.reuse, R16 ;  /* 0x0000002803107224 */ /* 0x080fe200078e0210 */
[----:B------:R-:W-:Y:S01]  /*8840*/  SHF.R.S32.HI R3, RZ, 0x18, R48 ;  /* 0x00000018ff037819 */ /* 0x000fe20000011430 */
[----:B------:R-:W-:Y:S01]  /*8850*/  IMAD R17, R0, R40, R17 ;  /* 0x0000002800117224 */ /* 0x000fe200078e0211 */
[----:B------:R-:W-:Y:S01]  /*8860*/  I2IP.S8.S32.SAT R14, R19, R14, RZ ;  /* 0x0000000e130e7239 */ /* 0x000fe200000014ff */
[----:B------:R-:W-:Y:S02]  /*8870*/  IMAD.SHL.U32 R0, R49, 0x100, RZ ;  /* 0x0000010031007824 */ /* 0x000fe400078e00ff */
[-C--:B------:R-:W-:Y:S01]  /*8880*/  IMAD R18, R2, R40.reuse, R18 ;  /* 0x0000002802127224 */ /* 0x080fe200078e0212 */
[----:B------:R-:W-:Y:S01]  /*8890*/  SHF.R.S32.HI R2, RZ, 0x18, R49 ;  /* 0x00000018ff027819 */ /* 0x000fe20000011431 */
[-C--:B------:R-:W-:Y:S01]  /*88a0*/  IMAD R23, R3, R40.reuse, R23 ;  /* 0x0000002803177224 */ /* 0x080fe200078e0217 */
[----:B------:R-:W-:Y:S01]  /*88b0*/  SHF.R.S32.HI R0, RZ, 0x18, R0 ;  /* 0x00000018ff007819 */ /* 0x000fe20000011400 */
[-C--:B------:R-:W-:Y:S01]  /*88c0*/  IMAD R20, R4, R40.reuse, R20 ;  /* 0x0000002804147224 */ /* 0x080fe200078e0214 */
[C---:B------:R-:W-:Y:S01]  /*88d0*/  SHF.L.U32 R4, R50.reuse, 0x10, RZ ;  /* 0x0000001032047819 */ /* 0x040fe200000006ff */
[-C--:B------:R-:W-:Y:S01]  /*88e0*/  IMAD R21, R5, R40.reuse, R21 ;  /* 0x0000002805157224 */ /* 0x080fe200078e0215 */
[----:B------:R-:W-:Y:S01]  /*88f0*/  PRMT R3, R50, 0x8880, RZ ;  /* 0x0000888032037816 */ /* 0x000fe200000000ff */
[----:B------:R-:W-:Y:S01]  /*8900*/  IMAD R27, R38, R27, RZ ;  /* 0x0000001b261b7224 */ /* 0x000fe200078e02ff */
[----:B------:R-:W-:Y:S01]  /*8910*/  SHF.L.U32 R5, R50, 0x8, RZ ;  /* 0x0000000832057819 */ /* 0x000fe200000006ff */
[-C--:B------:R-:W-:Y:S01]  /*8920*/  IMAD R22, R0, R40.reuse, R22 ;  /* 0x0000002800167224 */ /* 0x080fe200078e0216 */
[----:B------:R-:W-:Y:S01]  /*8930*/  SHF.R.S32.HI R4, RZ, 0x18, R4 ;  /* 0x00000018ff047819 */ /* 0x000fe20000011404 */
[-C--:B------:R-:W-:Y:S01]  /*8940*/  IMAD R27, R2, R40.reuse, R27 ;  /* 0x00000028021b7224 */ /* 0x080fe200078e021b */
[----:B------:R-:W-:Y:S01]  /*8950*/  SHF.R.S32.HI R5, RZ, 0x18, R5 ;  /* 0x00000018ff057819 */ /* 0x000fe20000011405 */
[-C--:B------:R-:W-:Y:S01]  /*8960*/  IMAD R24, R3, R40.reuse, R24 ;  /* 0x0000002803187224 */ /* 0x080fe200078e0218 */
[C---:B------:R-:W-:Y:S01]  /*8970*/  SHF.L.U32 R3, R51.reuse, 0x10, RZ ;  /* 0x0000001033037819 */ /* 0x040fe200000006ff */
[-C--:B------:R-:W-:Y:S01]  /*8980*/  IMAD R25, R4, R40.reuse, R25 ;  /* 0x0000002804197224 */ /* 0x080fe200078e0219 */
[----:B------:R-:W-:Y:S01]  /*8990*/  SHF.R.S32.HI R0, RZ, 0x18, R50 ;  /* 0x00000018ff007819 */ /* 0x000fe20000011432 */
[----:B------:R-:W-:Y:S01]  /*89a0*/  IMAD R31, R38, R31, RZ ;  /* 0x0000001f261f7224 */ /* 0x000fe200078e02ff */
[----:B------:R-:W-:Y:S01]  /*89b0*/  PRMT R2, R51, 0x8880, RZ ;  /* 0x0000888033027816 */ /* 0x000fe200000000ff */
[-C--:B------:R-:W-:Y:S01]  /*89c0*/  IMAD R26, R5, R40.reuse, R26 ;  /* 0x00000028051a7224 */ /* 0x080fe200078e021a */
[----:B------:R-:W-:Y:S01]  /*89d0*/  SHF.L.U32 R4, R51, 0x8, RZ ;  /* 0x0000000833047819 */ /* 0x000fe200000006ff */
[-C--:B------:R-:W-:Y:S01]  /*89e0*/  IMAD R31, R0, R40.reuse, R31 ;  /* 0x00000028001f7224 */ /* 0x080fe200078e021f */
[----:B------:R-:W-:Y:S01]  /*89f0*/  SHF.R.S32.HI R3, RZ, 0x18, R3 ;  /* 0x00000018ff037819 */ /* 0x000fe20000011403 */
[-C--:B------:R-:W-:Y:S01]  /*8a00*/  IMAD R28, R2, R40.reuse, R28 ;  /* 0x00000028021c7224 */ /* 0x080fe200078e021c */
[----:B------:R-:W-:Y:S01]  /*8a10*/  SHF.R.S32.HI R4, RZ, 0x18, R4 ;  /* 0x00000018ff047819 */ /* 0x000fe20000011404 */
[----:B------:R-:W-:Y:S01]  /*8a20*/  IMAD R35, R38, R35, RZ ;  /* 0x0000002326237224 */ /* 0x000fe200078e02ff */
[----:B------:R-:W-:Y:S01]  /*8a30*/  SHF.R.S32.HI R5, RZ, 0x18, R51 ;  /* 0x00000018ff057819 */ /* 0x000fe20000011433 */
[----:B------:R-:W-:Y:S01]  /*8a40*/  IMAD R29, R3, R40, R29 ;  /* 0x00000028031d7224 */ /* 0x000fe200078e021d */
[----:B------:R-:W-:Y:S01]  /*8a50*/  I2IP.S8.S32.SAT R59, R13, R12, R14 ;  /* 0x0000000c0d3b7239 */ /* 0x000fe2000000140e */
[----:B------:R-:W-:Y:S01]  /*8a60*/  IMAD R30, R4, R40, R30 ;  /* 0x00000028041e7224 */ /* 0x000fe200078e021e */
[----:B------:R-:W-:Y:S01]  /*8a70*/  I2IP.S8.S32.SAT R18, R23, R18, RZ ;  /* 0x0000001217127239 */ /* 0x000fe200000014ff */
[----:B------:R-:W-:Y:S01]  /*8a80*/  IMAD R35, R5, R40, R35 ;  /* 0x0000002805237224 */ /* 0x000fe200078e0223 */
[----:B------:R-:W-:Y:S01]  /*8a90*/  I2IP.S8.S32.SAT R22, R27, R22, RZ ;  /* 0x000000161b167239 */ /* 0x000fe200000014ff */
[----:B------:R1:W-:Y:S01]  /*8aa0*/  STS.128 [R78+UR43+0x5300], R56 ;  /* 0x005300384e007988 */ /* 0x0003e20008000c2b */
[----:B------:R-:W-:Y:S02]  /*8ab0*/  I2IP.S8.S32.SAT R26, R31, R26, RZ ;  /* 0x0000001a1f1a7239 */ /* 0x000fe400000014ff */
[----:B------:R-:W-:Y:S02]  /*8ac0*/  I2IP.S8.S32.SAT R19, R35, R30, RZ ;  /* 0x0000001e23137239 */ /* 0x000fe400000014ff */
[----:B------:R-:W-:Y:S02]  /*8ad0*/  I2IP.S8.S32.SAT R16, R17, R16, R18 ;  /* 0x0000001011107239 */ /* 0x000fe40000001412 */
[----:B------:R-:W-:Y:S02]  /*8ae0*/  I2IP.S8.S32.SAT R17, R21, R20, R22 ;  /* 0x0000001415117239 */ /* 0x000fe40000001416 */
[----:B------:R-:W-:Y:S02]  /*8af0*/  I2IP.S8.S32.SAT R18, R25, R24, R26 ;  /* 0x0000001819127239 */ /* 0x000fe4000000141a */
[----:B------:R-:W-:Y:S02]  /*8b00*/  I2IP.S8.S32.SAT R19, R29, R28, R19 ;  /* 0x0000001c1d137239 */ /* 0x000fe40000001413 */
[----:B------:R-:W-:Y:S02]  /*8b10*/  LEA R0, R86, UR43, 0x3 ;  /* 0x0000002b56007c11 */ /* 0x000fe4000f8e18ff */
[----:B------:R-:W-:Y:S01]  /*8b20*/  @P6 SHF.L.U32 R2, R85, 0x1f, RZ ;  /* 0x0000001f55026819 */ /* 0x000fe200000006ff */
        /* <DEDUP_REMOVED lines=9> */
[----:B------:R-:W-:Y:S02]  /*8bc0*/  UIADD3 UR4, UP0, UPT, UR62, 0x680, URZ ;  /* 0x000006803e047890 */ /* 0x000fe4000ff1e0ff */
[----:B------:R-:W-:Y:S02]  /*8bd0*/  UIADD3 UR13, UPT, UPT, UR49, 0x20, URZ ;  /* 0x00000020310d7890 */ /* 0x000fe4000fffe0ff */
[----:B------:R-:W-:Y:S02]  /*8be0*/  UIADD3 UR12, UPT, UPT, UR43, 0x5300, URZ ;  /* 0x000053002b0c7890 */ /* 0x000fe4000fffe0ff */
[----:B------:R-:W-:Y:S01]  /*8bf0*/  UIADD3.X UR5, UPT, UPT, URZ, UR63, URZ, UP0, !UPT ;  /* 0x0000003fff057290 */ /* 0x000fe200087fe4ff */
[----:B------:R-:W-:Y:S01]  /*8c00*/  UMOV UR14, UR50 ;  /* 0x00000032000e7c82 */ /* 0x000fe20008000000 */
[----:B------:R-:W-:Y:S01]  /*8c10*/  UMOV UR15, UR36 ;  /* 0x00000024000f7c82 */ /* 0x000fe20008000000 */
[----:B------:R-:W-:Y:S02]  /*8c20*/  UIADD3 UR9, UPT, UPT, UR49, 0xa0, URZ ;  /* 0x000000a031097890 */ /* 0x000fe4000fffe0ff */
[----:B------:R-:W-:Y:S01]  /*8c30*/  UIADD3 UR8, UPT, UPT, UR43, 0x5b00, URZ ;  /* 0x00005b002b087890 */ /* 0x000fe2000fffe0ff */
[----:B------:R-:W-:Y:S03]  /*8c40*/  UMOV UR10, UR50 ;  /* 0x00000032000a7c82 */ /* 0x000fe60008000000 */
[----:B------:R2:W-:Y:S01]  /*8c50*/  UTMASTG.3D [UR12], [UR4] ;  /* 0x0000000c040073b5 */ /* 0x0005e20008010000 */
[----:B------:R-:W-:Y:S04]  /*8c60*/  UMOV UR11, UR36 ;  /* 0x00000024000b7c82 */ /* 0x000fe80008000000 */
[----:B------:R2:W-:Y:S01]  /*8c70*/  UTMASTG.3D [UR8], [UR4] ;  /* 0x00000008040073b5 */ /* 0x0005e20008010000 */
[----:B------:R0:W-:Y:S01]  /*8c80*/  UTMACMDFLUSH ;  /* 0x00000000000079b7 */ /* 0x0001e20000000000 */
[----:B--2---:R-:W-:Y:S04]  /*8c90*/  DEPBAR.LE SB0, 0x1 ;  /* 0x000080400000791a */ /* 0x004fe80000000000 */
.L_x_138:
[----:B------:R-:W-:Y:S05]  /*8ca0*/  BSYNC.RECONVERGENT B0 ;  /* 0x0000000000007941 */ /* 0x000fea0003800200 */
.L_x_137:
        /* <DEDUP_REMOVED lines=14> */
.L_x_142:
[----:B------:R-:W-:Y:S05]  /*8d90*/  BSYNC B0 ;  /* 0x0000000000007941 */ /* 0x000fea0003800000 */
.L_x_141:
[----:B------:R-:W-:Y:S01]  /*8da0*/  ISETP.NE.AND P0, PT, R53, RZ, PT ;  /* 0x000000ff3500720c */ /* 0x000fe20003f05270 */
[----:B------:R-:W-:Y:S11]  /*8db0*/  VIADD R86, R86, 0x1 ;  /* 0x0000000156567836 */ /* 0x000ff60000000000 */
[----:B------:R-:W-:Y:S01]  /*8dc0*/  @!UPT UIADD3 URZ, UPT, UPT, URZ, URZ, URZ ;  /* 0x000000fffffff290 */ /* 0x000fe2000fffe0ff */
[----:B------:R3:W4:Y:S04]  /*8dd0*/  @P0 LDS.128 R48, [R2+0x300] ;  /* 0x0003000002300984 */ /* 0x0007280000000c00 */
[----:B------:R1:W1:Y:S01]  /*8de0*/  @P0 LDS.128 R44, [R3+0x300] ;  /* 0x00030000032c0984 */ /* 0x0002620000000c00 */
        /* <DEDUP_REMOVED lines=8> */
[----:B---3--:R-:W-:Y:S02]  /*8e70*/  VIADD R2, R0, 0x120 ;  /* 0x0000012000027836 */ /* 0x008fe40000000000 */
[----:B--2---:R-:W-:Y:S05]  /*8e80*/  IMAD.U32 R0, RZ, RZ, UR46 ;  /* 0x0000002eff007e24 */ /* 0x004fea000f8e00ff */
[----:B------:R-:W-:Y:S04]  /*8e90*/  PRMT R0, R0, 0x654, R2 ;  /* 0x0000065400007816 */ /* 0x000fe80000000002 */
[----:B-----5:R2:W-:Y:S02]  /*8ea0*/  SYNCS.ARRIVE.TRANS64.RED.A1T0 RZ, [R0+URZ], RZ ;  /* 0x000000ff00ff79a7 */ /* 0x0205e400081004ff */
[----:B--2---:R-:W-:Y:S04]  /*8eb0*/  SEL R0, RZ, 0x1, P0 ;  /* 0x00000001ff007807 */ /* 0x004fe80000000000 */
[----:B-1--4-:R-:W-:Y:S02]  /*8ec0*/  LOP3.LUT R85, R85, R0, RZ, 0x3c, !PT ;  /* 0x0000000055557212 */ /* 0x012fe400078e3cff */
.L_x_140:
[----:B------:R-:W-:Y:S05]  /*8ed0*/  BSYNC B1 ;  /* 0x0000000000017941 */ /* 0x000fea0003800000 */
.L_x_139:
        /* <DEDUP_REMOVED lines=11> */
[----:B------:R-:W4:Y:S01]  /*8f90*/  LDC.64 R2, c[0x4][R3] ;  /* 0x0100000003027b82 */ /* 0x000f220000000a00 */
        /* <DEDUP_REMOVED lines=9> */
.L_x_144:
        /* <DEDUP_REMOVED lines=35> */
[----:B------:R-:W-:Y:S01]  /*9260*/  SHF.L.U32 R0, R48, 0x10, RZ ;  /* 0x0000001030007819 */ /* 0x000fe200000006ff */
        /* <DEDUP_REMOVED lines=110> */
[----:B------:R-:W-:Y:S02]  /*9950*/  UIADD3 UR4, UPT, UPT, UR43, 0x4300, URZ ;  /* 0x000043002b047890 */ /* 0x000fe4000fffe0ff */
[----:B------:R-:W-:Y:S01]  /*9960*/  UIADD3 UR9, UPT, UPT, UR49, 0x40, URZ ;  /* 0x0000004031097890 */ /* 0x000fe2000fffe0ff */
[----:B------:R-:W-:Y:S01]  /*9970*/  UMOV UR10, UR50 ;  /* 0x00000032000a7c82 */ /* 0x000fe20008000000 */
[----:B------:R-:W-:Y:S02]  /*9980*/  UMOV UR11, UR36 ;  /* 0x00000024000b7c82 */ /* 0x000fe40008000000 */
[----:B------:R-:W-:Y:S01]  /*9990*/  MOV R89, UR4 ;  /* 0x0000000400597c02 */ /* 0x000fe20008000f00 */
[----:B------:R-:W-:Y:S02]  /*99a0*/  UIADD3 UR4, UP0, UPT, UR62, 0x680, URZ ;  /* 0x000006803e047890 */ /* 0x000fe4000ff1e0ff */
[----:B------:R-:W-:Y:S01]  /*99b0*/  UIADD3 UR13, UPT, UPT, UR49, 0xc0, URZ ;  /* 0x000000c0310d7890 */ /* 0x000fe2000fffe0ff */
[----:B------:R-:W-:Y:S01]  /*99c0*/  R2UR UR8, R89 ;  /* 0x00000000590872ca */ /* 0x000fe200000e0000 */
[----:B------:R-:W-:Y:S02]  /*99d0*/  UIADD3.X UR5, UPT, UPT, URZ, UR63, URZ, UP0, !UPT ;  /* 0x0000003fff057290 */ /* 0x000fe400087fe4ff */
[----:B------:R-:W-:Y:S01]  /*99e0*/  UIADD3 UR12, UPT, UPT, UR43, 0x4b00, URZ ;  /* 0x00004b002b0c7890 */ /* 0x000fe2000fffe0ff */
[----:B------:R-:W-:Y:S01]  /*99f0*/  UMOV UR14, UR50 ;  /* 0x00000032000e7c82 */ /* 0x000fe20008000000 */
[----:B------:R-:W-:Y:S08]  /*9a00*/  UMOV UR15, UR36 ;  /* 0x00000024000f7c82 */ /* 0x000ff00008000000 */
[----:B------:R2:W-:Y:S01]  /*9a10*/  UTMASTG.3D [UR8], [UR4] ;  /* 0x00000008040073b5 */ /* 0x0005e20008010000 */
[----:B------:R2:W-:Y:S01]  /*9a20*/  UTMASTG.3D [UR12], [UR4] ;  /* 0x0000000c040073b5 */ /* 0x0005e20008010000 */
[----:B------:R0:W-:Y:S01]  /*9a30*/  UTMACMDFLUSH ;  /* 0x00000000000079b7 */ /* 0x0001e20000000000 */
[----:B--2---:R-:W-:Y:S04]  /*9a40*/  DEPBAR.LE SB0, 0x1 ;  /* 0x000080400000791a */ /* 0x004fe80000000000 */
.L_x_146:
[----:B------:R-:W-:Y:S05]  /*9a50*/  BSYNC.RECONVERGENT B0 ;  /* 0x0000000000007941 */ /* 0x000fea0003800200 */
.L_x_145:
        /* <DEDUP_REMOVED lines=14> */
.L_x_150:
[----:B------:R-:W-:Y:S05]  /*9b40*/  BSYNC B0 ;  /* 0x0000000000007941 */ /* 0x000fea0003800000 */
.L_x_149:
        /* <DEDUP_REMOVED lines=18> */
.L_x_148:
[----:B------:R-:W-:Y:S05]  /*9c70*/  BSYNC B1 ;  /* 0x0000000000017941 */ /* 0x000fea0003800000 */
.L_x_147:
        /* <DEDUP_REMOVED lines=21> */
.L_x_152:
[----:B------:R-:W-:Y:S01]  /*9dd0*/  ISETP.NE.AND P0, PT, R90, RZ, PT ;  /* 0x000000ff5a00720c */ /* 0x000fe20003f05270 */
[----:B------:R-:W-:Y:S05]  /*9de0*/  WARPSYNC.ALL ;  /* 0x0000000000007948 */ /* 0x000fea0003800000 */
[----:B------:R-:W-:Y:S01]  /*9df0*/  R2UR UR4, R39 ;  /* 0x00000000270472ca */ /* 0x000fe200000e0000 */
[----:B------:R-:W-:Y:S01]  /*9e00*/  IMAD.U32 R64, R46, 0x10000, RZ ;  /* 0x000100002e407824 */ /* 0x000fe200078e00ff */
[----:B------:R-:W-:Y:S01]  /*9e10*/  SHF.L.U32 R41, R44, 0x10, RZ ;  /* 0x000000102c297819 */ /* 0x000fe200000006ff */
[----:B----4-:R-:W-:Y:S01]  /*9e20*/  IMAD.U32 R63, R48, 0x10000, RZ ;  /* 0x00010000303f7824 */ /* 0x010fe200078e00ff */
[----:B------:R-:W-:Y:S01]  /*9e30*/  PRMT R39, R44, 0x8880, RZ ;  /* 0x000088802c277816 */ /* 0x000fe200000000ff */
[----:B------:R-:W-:Y:S01]  /*9e40*/  IMAD.U32 R53, R50, 0x10000, RZ ;  /* 0x0001000032357824 */ /* 0x000fe200078e00ff */
[----:B------:R-:W-:Y:S01]  /*9e50*/  SHF.L.U32 R42, R44, 0x8, RZ ;  /* 0x000000082c2a7819 */ /* 0x000fe200000006ff */
[----:B------:R-:W-:Y:S01]  /*9e60*/  BSSY.RECONVERGENT B0, `(.L_x_153) ;  /* 0x00000a0000007945 */ /* 0x000fe20003800200 */
[----:B------:R-:W-:Y:S02]  /*9e70*/  SHF.R.S32.HI R41, RZ, 0x18, R41 ;  /* 0x00000018ff297819 */ /* 0x000fe40000011429 */
[----:B------:R-:W-:Y:S02]  /*9e80*/  SHF.R.S32.HI R42, RZ, 0x18, R42 ;  /* 0x00000018ff2a7819 */ /* 0x000fe4000001142a */
[----:B------:R-:W-:Y:S01]  /*9e90*/  SHF.R.S32.HI R43, RZ, 0x18, R44 ;  /* 0x00000018ff2b7819 */ /* 0x000fe2000001142c */
[----:B-1----:R-:W1:Y:S01]  /*9ea0*/  LDTM.x32 R4, tmem[UR4+0x60] ;  /* 0x00006004000479ee */ /* 0x002e6200082c0000 */
[----:B------:R-:W-:Y:S01]  /*9eb0*/  NOP ;  /* 0x0000000000007918 */ /* 0x000fe20000000000 */
[----:B------:R-:W-:Y:S02]  /*9ec0*/  IADD3 R83, PT, PT, R83, 0x190, RZ ;  /* 0x0000019053537810 */ /* 0x000fe40007ffe0ff */
[----:B------:R-:W-:Y:S02]  /*9ed0*/  PRMT R69, R45, 0x8880, RZ ;  /* 0x000088802d457816 */ /* 0x000fe400000000ff */
[----:B------:R-:W-:Y:S02]  /*9ee0*/  LOP3.LUT R83, R83, 0xfefffff8, RZ, 0xc0, !PT ;  /* 0xfefffff853537812 */ /* 0x000fe400078ec0ff */
[----:B------:R-:W-:Y:S02]  /*9ef0*/  SHF.L.U32 R68, R45, 0x10, RZ ;  /* 0x000000102d447819 */ /* 0x000fe400000006ff */
[----:B-1----:R1:W-:Y:S01]  /*9f00*/  SYNCS.ARRIVE.TRANS64.RED.A1T0 RZ, [R83+URZ], RZ ;  /* 0x000000ff53ff79a7 */ /* 0x0023e200081004ff */
[----:B------:R-:W-:Y:S02]  /*9f10*/  SHF.R.S32.HI R44, RZ, 0x18, R45 ;  /* 0x00000018ff2c7819 */ /* 0x000fe4000001142d */
[----:B------:R-:W-:Y:S02]  /*9f20*/  PRMT R66, R46, 0x8880, RZ ;  /* 0x000088802e427816 */ /* 0x000fe400000000ff */
[C---:B------:R-:W-:Y:S02]  /*9f30*/  PRMT R60, R47.reuse, 0x8880, RZ ;  /* 0x000088802f3c7816 */ /* 0x040fe400000000ff */
[C---:B------:R-:W-:Y:S02]  /*9f40*/  SHF.L.U32 R59, R47.reuse, 0x10, RZ ;  /* 0x000000102f3b7819 */ /* 0x040fe400000006ff */
[----:B------:R-:W-:Y:S02]  /*9f50*/  SHF.L.U32 R58, R47, 0x8, RZ ;  /* 0x000000082f3a7819 */ /* 0x000fe400000006ff */
[C---:B------:R-:W-:Y:S02]  /*9f60*/  PRMT R65, R48.reuse, 0x8880, RZ ;  /* 0x0000888030417816 */ /* 0x040fe400000000ff */
[----:B------:R-:W-:Y:S01]  /*9f70*/  SHF.L.U32 R62, R48, 0x8, RZ ;  /* 0x00000008303e7819 */ /* 0x000fe200000006ff */
[C---:B------:R-:W-:Y:S01]  /*9f80*/  IMAD R0, R38.reuse, R4, RZ ;  /* 0x0000000426007224 */ /* 0x040fe200078e02ff */
[----:B------:R-:W-:Y:S01]  /*9f90*/  SHF.R.S32.HI R4, RZ, 0x18, R68 ;  /* 0x00000018ff047819 */ /* 0x000fe20000011444 */
[C---:B------:R-:W-:Y:S01]  /*9fa0*/  IMAD R2, R38.reuse, R5, RZ ;  /* 0x0000000526027224 */ /* 0x040fe200078e02ff */
[C---:B------:R-:W-:Y:S01]  /*9fb0*/  PRMT R57, R49.reuse, 0x8880, RZ ;  /* 0x0000888031397816 */ /* 0x040fe200000000ff */
[C---:B------:R-:W-:Y:S01]  /*9fc0*/  IMAD R3, R38.reuse, R6, RZ ;  /* 0x0000000626037224 */ /* 0x040fe200078e02ff */
[----:B------:R-:W-:Y:S01]  /*9fd0*/  SHF.L.U32 R56, R49, 0x10, RZ ;  /* 0x0000001031387819 */ /* 0x000fe200000006ff */
[----:B------:R-:W-:Y:S01]  /*9fe0*/  IMAD R0, R39, R40, R0 ;  /* 0x0000002827007224 */ /* 0x000fe200078e0200 */
[----:B------:R-:W-:Y:S01]  /*9ff0*/  MOV R39, R66 ;  /* 0x0000004200277202 */ /* 0x000fe20000000f00 */
[----:B------:R-:W-:Y:S01]  /*a000*/  IMAD R7, R38, R7, RZ ;  /* 0x0000000726077224 */ /* 0x000fe200078e02ff */
[----:B------:R-:W-:Y:S01]  /*a010*/  SHF.L.U32 R55, R49, 0x8, RZ ;  /* 0x0000000831377819 */ /* 0x000fe200000006ff */
[-C--:B------:R-:W-:Y:S01]  /*a020*/  IMAD R2, R41, R40.reuse, R2 ;  /* 0x0000002829027224 */ /* 0x080fe200078e0202 */
[----:B------:R-:W-:Y:S01]  /*a030*/  SHF.R.S32.HI R41, RZ, 0x18, R48 ;  /* 0x00000018ff297819 */ /* 0x000fe20000011430 */
[-C--:B------:R-:W-:Y:S01]  /*a040*/  IMAD R3, R42, R40.reuse, R3 ;  /* 0x000000282a037224 */ /* 0x080fe200078e0203 */
[----:B------:R-:W-:Y:S01]  /*a050*/  SHF.L.U32 R48, R51, 0x8, RZ ;  /* 0x0000000833307819 */ /* 0x000fe200000006ff */
[----:B------:R-:W-:Y:S01]  /*a060*/  IMAD R7, R43, R40, R7 ;  /* 0x000000282b077224 */ /* 0x000fe200078e0207 */
[----:B------:R-:W-:Y:S01]  /*a070*/  SHF.L.U32 R67, R45, 0x8, RZ ;  /* 0x000000082d437819 */ /* 0x000fe200000006ff */
[C---:B------:R-:W-:Y:S01]  /*a080*/  IMAD R8, R38.reuse, R8, RZ ;  /* 0x0000000826087224 */ /* 0x040fe200078e02ff */
[----:B------:R-:W-:Y:S01]  /*a090*/  SHF.R.S32.HI R45, RZ, 0x18, R46 ;  /* 0x00000018ff2d7819 */ /* 0x000fe2000001142e */
[----:B------:R-:W-:Y:S01]  /*a0a0*/  IMAD R9, R38, R9, RZ ;  /* 0x0000000926097224 */ /* 0x000fe200078e02ff */
[----:B------:R-:W-:Y:S01]  /*a0b0*/  SHF.L.U32 R61, R46, 0x8, RZ ;  /* 0x000000082e3d7819 */ /* 0x000fe200000006ff */
[C---:B------:R-:W-:Y:S01]  /*a0c0*/  IMAD R10, R38.reuse, R10, RZ ;  /* 0x0000000a260a7224 */ /* 0x040fe200078e02ff */
[----:B------:R-:W-:Y:S01]  /*a0d0*/  SHF.R.S32.HI R46, RZ, 0x18, R47 ;  /* 0x00000018ff2e7819 */ /* 0x000fe2000001142f */
[C---:B------:R-:W-:Y:S01]  /*a0e0*/  IMAD R11, R38.reuse, R11, RZ ;  /* 0x0000000b260b7224 */ /* 0x040fe200078e02ff */
[----:B------:R-:W-:Y:S01]  /*a0f0*/  SHF.R.S32.HI R42, RZ, 0x18, R49 ;  /* 0x00000018ff2a7819 */ /* 0x000fe20000011431 */
[----:B------:R-:W-:Y:S01]  /*a100*/  IMAD R6, R38, R15, RZ ;  /* 0x0000000f26067224 */ /* 0x000fe200078e02ff */
[----:B------:R-:W-:Y:S01]  /*a110*/  PRMT R54, R50, 0x8880, RZ ;  /* 0x0000888032367816 */ /* 0x000fe200000000ff */
[----:B------:R-:W-:Y:S01]  /*a120*/  IMAD R15, R38, R20, RZ ;  /* 0x00000014260f7224 */ /* 0x000fe200078e02ff */
[----:B------:R-:W-:Y:S01]  /*a130*/  SHF.L.U32 R52, R50, 0x8, RZ ;  /* 0x0000000832347819 */ /* 0x000fe200000006ff */
[C---:B------:R-:W-:Y:S01]  /*a140*/  IMAD R20, R38.reuse, R25, RZ ;  /* 0x0000001926147224 */ /* 0x040fe200078e02ff */
[----:B------:R-:W-:Y:S01]  /*a150*/  SHF.R.S32.HI R43, RZ, 0x18, R50 ;  /* 0x00000018ff2b7819 */ /* 0x000fe20000011432 */
[C---:B------:R-:W-:Y:S01]  /*a160*/  IMAD R25, R38.reuse, R30, RZ ;  /* 0x0000001e26197224 */ /* 0x040fe200078e02ff */
[C---:B------:R-:W-:Y:S01]  /*a170*/  PRMT R50, R51.reuse, 0x8880, RZ ;  /* 0x0000888033327816 */ /* 0x040fe200000000ff */
[C---:B------:R-:W-:Y:S01]  /*a180*/  IMAD R30, R38.reuse, R35, RZ ;  /* 0x00000023261e7224 */ /* 0x040fe200078e02ff */
[----:B------:R-:W-:Y:S02]  /*a190*/  SHF.L.U32 R49, R51, 0x10, RZ ;  /* 0x0000001033317819 */ /* 0x000fe400000006ff */
[----:B------:R-:W-:Y:S02]  /*a1a0*/  SHF.R.S32.HI R47, RZ, 0x18, R51 ;  /* 0x00000018ff2f7819 */ /* 0x000fe40000011433 */
[----:B------:R-:W-:Y:S01]  /*a1b0*/  I2IP.S8.S32.SAT R51, R7, R3, RZ ;  /* 0x0000000307337239 */ /* 0x000fe200000014ff */
[----:B------:R-:W-:Y:S01]  /*a1c0*/  IMAD.MOV.U32 R3, RZ, RZ, R69 ;  /* 0x000000ffff037224 */ /* 0x000fe200078e0045 */
[----:B------:R-:W-:Y:S01]  /*a1d0*/  SHF.R.S32.HI R5, RZ, 0x18, R67 ;  /* 0x00000018ff057819 */ /* 0x000fe20000011443 */
[----:B------:R-:W-:Y:S01]  /*a1e0*/  IMAD R7, R38, R16, RZ ;  /* 0x0000001026077224 */ /* 0x000fe200078e02ff */
[----:B------:R-:W-:Y:S01]  /*a1f0*/  IADD3 R36, PT, PT, R36, 0x1, RZ ;  /* 0x0000000124247810 */ /* 0x000fe20007ffe0ff */
[-C--:B------:R-:W-:Y:S02]  /*a200*/  IMAD R8, R3, R40.reuse, R8 ;  /* 0x0000002803087224 */ /* 0x080fe400078e0208 */
[-C--:B------:R-:W-:Y:S02]  /*a210*/  IMAD R9, R4, R40.reuse, R9 ;  /* 0x0000002804097224 */ /* 0x080fe400078e0209 */
[-C--:B------:R-:W-:Y:S02]  /*a220*/  IMAD R10, R5, R40.reuse, R10 ;  /* 0x00000028050a7224 */ /* 0x080fe400078e020a */
[----:B------:R-:W-:Y:S02]  /*a230*/  IMAD R11, R44, R40, R11 ;  /* 0x000000282c0b7224 */ /* 0x000fe400078e020b */
[C---:B------:R-:W-:Y:S02]  /*a240*/  IMAD R3, R38.reuse, R12, RZ ;  /* 0x0000000c26037224 */ /* 0x040fe400078e02ff */
[C---:B------:R-:W-:Y:S01]  /*a250*/  IMAD R12, R38.reuse, R17, RZ ;  /* 0x00000011260c7224 */ /* 0x040fe200078e02ff */
[----:B------:R-:W-:Y:S01]  /*a260*/  I2IP.S8.S32.SAT R11, R11, R10, RZ ;  /* 0x0000000a0b0b7239 */ /* 0x000fe200000014ff */
[C---:B------:R-:W-:Y:S01]  /*a270*/  IMAD R17, R38.reuse, R22, RZ ;  /* 0x0000001626117224 */ /* 0x040fe200078e02ff */
[----:B------:R-:W-:Y:S01]  /*a280*/  SHF.R.S32.HI R10, RZ, 0x18, R64 ;  /* 0x00000018ff0a7819 */ /* 0x000fe20000011440 */
[C---:B------:R-:W-:Y:S02]  /*a290*/  IMAD R22, R38.reuse, R27, RZ ;  /* 0x0000001b26167224 */ /* 0x040fe400078e02ff */
[----:B------:R-:W-:Y:S01]  /*a2a0*/  IMAD R27, R38, R32, RZ ;  /* 0x00000020261b7224 */ /* 0x000fe200078e02ff */
[----:B------:R-:W-:Y:S01]  /*a2b0*/  I2IP.S8.S32.SAT R32, R2, R0, R51 ;  /* 0x0000000002207239 */ /* 0x000fe20000001433 */
[C---:B------:R-:W-:Y:S01]  /*a2c0*/  IMAD R4, R38.reuse, R13, RZ ;  /* 0x0000000d26047224 */ /* 0x040fe200078e02ff */
[----:B------:R-:W-:Y:S01]  /*a2d0*/  SHF.R.S32.HI R0, RZ, 0x18, R61 ;  /* 0x00000018ff007819 */ /* 0x000fe2000001143d */
[C---:B------:R-:W-:Y:S01]  /*a2e0*/  IMAD R5, R38.reuse, R14, RZ ;  /* 0x0000000e26057224 */ /* 0x040fe200078e02ff */
[----:B------:R-:W-:Y:S01]  /*a2f0*/  MOV R2, R60 ;  /* 0x0000003c00027202 */ /* 0x000fe20000000f00 */
[C---:B------:R-:W-:Y:S02]  /*a300*/  IMAD R13, R38.reuse, R18, RZ ;  /* 0x00000012260d7224 */ /* 0x040fe400078e02ff */
[----:B------:R-:W-:Y:S02]  /*a310*/  IMAD R3, R39, R40, R3 ;  /* 0x0000002827037224 */ /* 0x000fe400078e0203 */
[C---:B------:R-:W-:Y:S02]  /*a320*/  IMAD R18, R38.reuse, R23, RZ ;  /* 0x0000001726127224 */ /* 0x040fe400078e02ff */
[----:B------:R-:W-:Y:S02]  /*a330*/  IMAD R23, R38, R28, RZ ;  /* 0x0000001c26177224 */ /* 0x000fe400078e02ff */
[----:B------:R-:W-:Y:S02]  /*a340*/  IMAD R4, R10, R40, R4 ;  /* 0x000000280a047224 */ /* 0x000fe400078e0204 */
[----:B------:R-:W-:Y:S01]  /*a350*/  IMAD R28, R38, R33, RZ ;  /* 0x00000021261c7224 */ /* 0x000fe200078e02ff */
[----:B------:R-:W-:Y:S01]  /*a360*/  I2IP.S8.S32.SAT R33, R9, R8, R11 ;  /* 0x0000000809217239 */ /* 0x000fe2000000140b */
[-C--:B------:R-:W-:Y:S01]  /*a370*/  IMAD R5, R0, R40.reuse, R5 ;  /* 0x0000002800057224 */ /* 0x080fe200078e0205 */
[----:B------:R-:W-:Y:S01]  /*a380*/  SHF.R.S32.HI R8, RZ, 0x18, R59 ;  /* 0x00000018ff087819 */ /* 0x000fe2000001143b */
[-C--:B------:R-:W-:Y:S01]  /*a390*/  IMAD R6, R45, R40.reuse, R6 ;  /* 0x000000282d067224 */ /* 0x080fe200078e0206 */
[----:B------:R-:W-:Y:S01]  /*a3a0*/  SHF.R.S32.HI R9, RZ, 0x18, R58 ;  /* 0x00000018ff097819 */ /* 0x000fe2000001143a */
[-C--:B------:R-:W-:Y:S01]  /*a3b0*/  IMAD R7, R2, R40.reuse, R7 ;  /* 0x0000002802077224 */ /* 0x080fe200078e0207 */
[----:B------:R-:W-:Y:S01]  /*a3c0*/  MOV R0, R65 ;  /* 0x0000004100007202 */ /* 0x000fe20000000f00 */
[----:B------:R-:W-:Y:S01]  /*a3d0*/  IMAD R14, R38, R19, RZ ;  /* 0x00000013260e7224 */ /* 0x000fe200078e02ff */
[----:B------:R-:W-:Y:S01]  /*a3e0*/  I2IP.S8.S32.SAT R5, R6, R5, RZ ;  /* 0x0000000506057239 */ /* 0x000fe200000014ff */
[-C--:B------:R-:W-:Y:S01]  /*a3f0*/  IMAD R12, R8, R40.reuse, R12 ;  /* 0x00000028080c7224 */ /* 0x080fe200078e020c */
[----:B------:R-:W-:Y:S01]  /*a400*/  SHF.R.S32.HI R2, RZ, 0x18, R63 ;  /* 0x00000018ff027819 */ /* 0x000fe2000001143f */
[-C--:B------:R-:W-:Y:S01]  /*a410*/  IMAD R13, R9, R40.reuse, R13 ;  /* 0x00000028090d7224 */ /* 0x080fe200078e020d */
[----:B------:R-:W-:Y:S01]  /*a420*/  SHF.R.S32.HI R8, RZ, 0x18, R62 ;  /* 0x00000018ff087819 */ /* 0x000fe2000001143e */
[----:B------:R-:W-:Y:S02]  /*a430*/  IMAD R16, R38, R21, RZ ;  /* 0x0000001526107224 */ /* 0x000fe400078e02ff */
[-C--:B------:R-:W-:Y:S02]  /*a440*/  IMAD R14, R46, R40.reuse, R14 ;  /* 0x000000282e0e7224 */ /* 0x080fe400078e020e */
[-C--:B------:R-:W-:Y:S02]  /*a450*/  IMAD R15, R0, R40.reuse, R15 ;  /* 0x00000028000f7224 */ /* 0x080fe400078e020f */
[----:B------:R-:W-:Y:S01]  /*a460*/  IMAD R16, R2, R40, R16 ;  /* 0x0000002802107224 */ /* 0x000fe200078e0210 */
[----:B------:R-:W-:Y:S01]  /*a470*/  I2IP.S8.S32.SAT R13, R14, R13, RZ ;  /* 0x0000000d0e0d7239 */ /* 0x000fe200000014ff */
[C---:B------:R-:W-:Y:S01]  /*a480*/  IMAD R19, R38.reuse, R24, RZ ;  /* 0x0000001826137224 */ /* 0x040fe200078e02ff */
[----:B------:R-:W-:Y:S01]  /*a490*/  SHF.R.S32.HI R2, RZ, 0x18, R56 ;  /* 0x00000018ff027819 */ /* 0x000fe20000011438 */
[----:B------:R-:W-:Y:S01]  /*a4a0*/  IMAD R24, R38, R29, RZ ;  /* 0x0000001d26187224 */ /* 0x000fe200078e02ff */
[----:B------:R-:W-:Y:S01]  /*a4b0*/  I2IP.S8.S32.SAT R35, R12, R7, R13 ;  /* 0x000000070c237239 */ /* 0x000fe2000000140d */
[----:B------:R-:W-:Y:S02]  /*a4c0*/  IMAD R17, R8, R40, R17 ;  /* 0x0000002808117224 */ /* 0x000fe400078e0211 */
[----:B------:R-:W-:Y:S02]  /*a4d0*/  IMAD.MOV.U32 R0, RZ, RZ, R57 ;  /* 0x000000ffff007224 */ /* 0x000fe400078e0039 */
[----:B------:R-:W-:Y:S01]  /*a4e0*/  IMAD R29, R38, R34, RZ ;  /* 0x00000022261d7224 */ /* 0x000fe200078e02ff */
[----:B------:R-:W-:Y:S01]  /*a4f0*/  I2IP.S8.S32.SAT R34, R4, R3, R5 ;  /* 0x0000000304227239 */ /* 0x000fe20000001405 */
[-C--:B------:R-:W-:Y:S01]  /*a500*/  IMAD R18, R41, R40.reuse, R18 ;  /* 0x0000002829127224 */ /* 0x080fe200078e0212 */
[----:B------:R-:W-:Y:S01]  /*a510*/  SHF.R.S32.HI R3, RZ, 0x18, R55 ;  /* 0x00000018ff037819 */ /* 0x000fe20000011437 */
[----:B------:R-:W-:Y:S01]  /*a520*/  IMAD R19, R0, R40, R19 ;  /* 0x0000002800137224 */ /* 0x000fe200078e0213 */
[----:B------:R-:W-:Y:S01]  /*a530*/  MOV R0, R54 ;  /* 0x0000003600007202 */ /* 0x000fe20000000f00 */
[----:B------:R1:W-:Y:S01]  /*a540*/  STS.128 [R78+UR43+0x5300], R32 ;  /* 0x005300204e007988 */ /* 0x0003e20008000c2b */
        /* <DEDUP_REMOVED lines=8> */
[----:B------:R-:W-:Y:S01]  /*a5d0*/  I2IP.S8.S32.SAT R16, R16, R15, R17 ;  /* 0x0000000f10107239 */ /* 0x000fe20000001411 */
[-C--:B------:R-:W-:Y:S01]  /*a5e0*/  IMAD R23, R0, R40.reuse, R23 ;  /* 0x0000002800177224 */ /* 0x080fe200078e0217 */
[----:B------:R-:W-:Y:S01]  /*a5f0*/  SHF.R.S32.HI R0, RZ, 0x18, R52 ;  /* 0x00000018ff007819 */ /* 0x000fe20000011434 */
[----:B------:R-:W-:Y:S01]  /*a600*/  IMAD R24, R2, R40, R24 ;  /* 0x0000002802187224 */ /* 0x000fe200078e0218 */
[----:B------:R-:W-:Y:S01]  /*a610*/  MOV R2, R50 ;  /* 0x0000003200027202 */ /* 0x000fe20000000f00 */
[----:B------:R-:W-:Y:S01]  /*a620*/  IMAD R26, R38, R31, RZ ;  /* 0x0000001f261a7224 */ /* 0x000fe200078e02ff */
[----:B------:R-:W-:Y:S01]  /*a630*/  I2IP.S8.S32.SAT R17, R22, R21, RZ ;  /* 0x0000001516117239 */ /* 0x000fe200000014ff */
[-C--:B------:R-:W-:Y:S02]  /*a640*/  IMAD R25, R0, R40.reuse, R25 ;  /* 0x0000002800197224 */ /* 0x080fe400078e0219 */
[-C--:B------:R-:W-:Y:S01]  /*a650*/  IMAD R26, R43, R40.reuse, R26 ;  /* 0x000000282b1a7224 */ /* 0x080fe200078e021a */
[----:B------:R-:W-:Y:S01]  /*a660*/  I2IP.S8.S32.SAT R17, R20, R19, R17 ;  /* 0x0000001314117239 */ /* 0x000fe20000001411 */
[-C--:B------:R-:W-:Y:S02]  /*a670*/  IMAD R27, R2, R40.reuse, R27 ;  /* 0x00000028021b7224 */ /* 0x080fe400078e021b */
[-C--:B------:R-:W-:Y:S01]  /*a680*/  IMAD R28, R3, R40.reuse, R28 ;  /* 0x00000028031c7224 */ /* 0x080fe200078e021c */
[----:B------:R-:W-:Y:S01]  /*a690*/  I2IP.S8.S32.SAT R18, R26, R25, RZ ;  /* 0x000000191a127239 */ /* 0x000fe200000014ff */
[-C--:B------:R-:W-:Y:S02]  /*a6a0*/  IMAD R29, R4, R40.reuse, R29 ;  /* 0x00000028041d7224 */ /* 0x080fe400078e021d */
[----:B------:R-:W-:Y:S01]  /*a6b0*/  IMAD R30, R47, R40, R30 ;  /* 0x000000282f1e7224 */ /* 0x000fe200078e021e */
[----:B------:R-:W-:Y:S04]  /*a6c0*/  I2IP.S8.S32.SAT R18, R24, R23, R18 ;  /* 0x0000001718127239 */ /* 0x000fe80000001412 */
        /* <DEDUP_REMOVED lines=25> */
.L_x_154:
[----:B------:R-:W-:Y:S05]  /*a860*/  BSYNC.RECONVERGENT B0 ;  /* 0x0000000000007941 */ /* 0x000fea0003800200 */
.L_x_153:
[----:B------:R-:W-:Y:S01]  /*a870*/  R2UR UR4, R82 ;  /* 0x00000000520472ca */ /* 0x000fe200000e0000 */
[----:B------:R-:W-:Y:S01]  /*a880*/  BAR.SYNC.DEFER_BLOCKING 0x1, 0x80 ;  /* 0x0042000000007b1d */ /* 0x000fe20000010000 */
[----:B------:R-:W-:Y:S01]  /*a890*/  ISETP.NE.AND P0, PT, R84, 0x2, PT ;  /* 0x000000025400780c */ /* 0x000fe20003f05270 */
[----:B------:R-:W-:Y:S01]  /*a8a0*/  UISETP.NE.AND UP0, UPT, UR44, URZ, UPT ;  /* 0x000000ff2c00728c */ /* 0x000fe2000bf05270 */
[----:B------:R-:W-:Y:S01]  /*a8b0*/  ISETP.NE.AND P1, PT, R36, 0x4, PT ;  /* 0x000000042400780c */ /* 0x000fe20003f25270 */
[----:B------:R-:W-:Y:S01]  /*a8c0*/  UIADD3 UR20, UPT, UPT, UR38, UR61, URZ ;  /* 0x0000003d26147290 */ /* 0x000fe2000fffe0ff */
[----:B------:R-:W-:Y:S02]  /*a8d0*/  SEL R2, RZ, 0x1, P0 ;  /* 0x00000001ff027807 */ /* 0x000fe40000000000 */
[----:B------:R-:W-:Y:S02]  /*a8e0*/  SEL R0, RZ, 0x1, P1 ;  /* 0x00000001ff007807 */ /* 0x000fe40000800000 */
[----:B------:R-:W-:Y:S02]  /*a8f0*/  LOP3.LUT R87, R87, R2, RZ, 0x3c, !PT ;  /* 0x0000000257577212 */ /* 0x000fe400078e3cff */
[----:B------:R-:W-:Y:S01]  /*a900*/  LOP3.LUT R88, R88, R0, RZ, 0x3c, !PT ;  /* 0x0000000058587212 */ /* 0x000fe200078e3cff */
[----:B------:R-:W-:Y:S01]  /*a910*/  UIADD3 UR32, UPT, UPT, UR37, UR4, URZ ;  /* 0x0000000425207290 */ /* 0x000fe2000fffe0ff */
[----:B------:R-:W-:Y:S02]  /*a920*/  SEL R84, R84, RZ, P0 ;  /* 0x000000ff54547207 */ /* 0x000fe40000000000 */
[----:B------:R-:W-:Y:S01]  /*a930*/  SEL R36, R36, RZ, P1 ;  /* 0x000000ff24247207 */ /* 0x000fe20000800000 */
[----:B------:R-:W-:Y:S01]  /*a940*/  UMOV UR36, UR59 ;  /* 0x0000003b00247c82 */ /* 0x000fe20008000000 */
[----:B------:R-:W-:Y:S07]  /*a950*/  BRA.U UP0, `(.L_x_155) ;  /* 0xffffffb900a87547 */ /* 0x000fee000b83ffff */
[----:B------:R-:W-:Y:S05]  /*a960*/  EXIT ;  /* 0x000000000000794d */ /* 0x000fea0003800000 */
.L_x_25:
[----:B--2---:R2:W4:Y:S02]  /*a970*/  SYNCS.PHASECHK.TRANS64.TRYWAIT P0, [R0+URZ+0x1c0], R2 ;  /* 0x0001c002000075a7 */ /* 0x00452400080011ff */
[----:B----4-:R-:W-:Y:S05]  /*a980*/  @!P0 NANOSLEEP.SYNCS 0x989680 ;  /* 0x009896800000895d */ /* 0x010fea0003900000 */
[----:B------:R-:W4:Y:S02]  /*a990*/  @!P0 SYNCS.PHASECHK.TRANS64 P0, [R0+URZ+0x1c0], R2 ;  /* 0x0001c002000085a7 */ /* 0x000f2400080010ff */
[----:B----4-:R-:W-:Y:S05]  /*a9a0*/  @!P0 BRA `(.L_x_25) ;  /* 0xfffffffc00f08947 */ /* 0x010fea000383ffff */
[----:B------:R-:W-:Y:S05]  /*a9b0*/  BRA `(.L_x_156) ;  /* 0xffffff7400387947 */ /* 0x000fea000383ffff */
.L_x_28:
[----:B-1----:R-:W-:-:S07]  /*a9c0*/  MOV R0, UR33 ;  /* 0x0000002100007c02 */ /* 0x002fce0008000f00 */
.L_x_157:
[----:B-1----:R1:W2:Y:S02]  /*a9d0*/  SYNCS.PHASECHK.TRANS64.TRYWAIT P0, [R0+URZ+0x80], R3 ;  /* 0x00008003000075a7 */ /* 0x0022a400080011ff */
[----:B--2---:R-:W-:Y:S05]  /*a9e0*/  @!P0 NANOSLEEP.SYNCS 0x989680 ;  /* 0x009896800000895d */ /* 0x004fea0003900000 */
[----:B------:R-:W2:Y:S02]  /*a9f0*/  @!P0 SYNCS.PHASECHK.TRANS64 P0, [R0+URZ+0x80], R3 ;  /* 0x00008003000085a7 */ /* 0x000ea400080010ff */
[----:B--2---:R-:W-:Y:S05]  /*aa00*/  @!P0 BRA `(.L_x_157) ;  /* 0xfffffffc00f08947 */ /* 0x004fea000383ffff */
[----:B------:R-:W-:Y:S05]  /*aa10*/  BRA `(.L_x_27) ;  /* 0xffffff7400907947 */ /* 0x000fea000383ffff */
.L_x_35:
[----:B-1----:R-:W-:-:S07]  /*aa20*/  MOV R0, UR17 ;  /* 0x0000001100007c02 */ /* 0x002fce0008000f00 */
.L_x_158:
[----:B-1----:R1:W2:Y:S02]  /*aa30*/  SYNCS.PHASECHK.TRANS64.TRYWAIT P0, [R0+URZ+0x80], R3 ;  /* 0x00008003000075a7 */ /* 0x0022a400080011ff */
[----:B--2---:R-:W-:Y:S05]  /*aa40*/  @!P0 NANOSLEEP.SYNCS 0x989680 ;  /* 0x009896800000895d */ /* 0x004fea0003900000 */
[----:B------:R-:W2:Y:S02]  /*aa50*/  @!P0 SYNCS.PHASECHK.TRANS64 P0, [R0+URZ+0x80], R3 ;  /* 0x00008003000085a7 */ /* 0x000ea400080010ff */
[----:B--2---:R-:W-:Y:S05]  /*aa60*/  @!P0 BRA `(.L_x_158) ;  /* 0xfffffffc00f08947 */ /* 0x004fea000383ffff */
[----:B------:R-:W-:Y:S05]  /*aa70*/  BRA `(.L_x_34) ;  /* 0xffffff7800547947 */ /* 0x000fea000383ffff */
.L_x_40:
[----:B-1----:R1:W2:Y:S02]  /*aa80*/  SYNCS.PHASECHK.TRANS64.TRYWAIT P0, [R3+URZ+0x150], R0 ;  /* 0x00015000030075a7 */ /* 0x0022a400080011ff */
[----:B--2---:R-:W-:Y:S05]  /*aa90*/  @!P0 NANOSLEEP.SYNCS 0x989680 ;  /* 0x009896800000895d */ /* 0x004fea0003900000 */
[----:B------:R-:W2:Y:S02]  /*aaa0*/  @!P0 SYNCS.PHASECHK.TRANS64 P0, [R3+URZ+0x150], R0 ;  /* 0x00015000030085a7 */ /* 0x000ea400080010ff */
[----:B--2---:R-:W-:Y:S05]  /*aab0*/  @!P0 BRA `(.L_x_40) ;  /* 0xfffffffc00f08947 */ /* 0x004fea000383ffff */
[----:B------:R-:W-:Y:S05]  /*aac0*/  BRA `(.L_x_159) ;  /* 0xffffff7c00007947 */ /* 0x000fea000383ffff */
.L_x_44:
[----:B------:R-:W-:-:S07]  /*aad0*/  MOV R0, UR4 ;  /* 0x0000000400007c02 */ /* 0x000fce0008000f00 */
.L_x_160:
[----:B-1----:R1:W2:Y:S02]  /*aae0*/  SYNCS.PHASECHK.TRANS64.TRYWAIT P0, [R0+URZ], R2 ;  /* 0x00000002000075a7 */ /* 0x0022a400080011ff */
[----:B--2---:R-:W-:Y:S05]  /*aaf0*/  @!P0 NANOSLEEP.SYNCS 0x989680 ;  /* 0x009896800000895d */ /* 0x004fea0003900000 */
[----:B------:R-:W2:Y:S02]  /*ab00*/  @!P0 SYNCS.PHASECHK.TRANS64 P0, [R0+URZ], R2 ;  /* 0x00000002000085a7 */ /* 0x000ea400080010ff */
[----:B--2---:R-:W-:Y:S05]  /*ab10*/  @!P0 BRA `(.L_x_160) ;  /* 0xfffffffc00f08947 */ /* 0x004fea000383ffff */
[----:B------:R-:W-:Y:S05]  /*ab20*/  BRA `(.L_x_161) ;  /* 0xffffff8000a87947 */ /* 0x000fea000383ffff */
.L_x_45:
[----:B------:R-:W-:-:S07]  /*ab30*/  MOV R0, UR5 ;  /* 0x0000000500007c02 */ /* 0x000fce0008000f00 */
.L_x_162:
[----:B-1----:R1:W2:Y:S02]  /*ab40*/  SYNCS.PHASECHK.TRANS64.TRYWAIT P0, [R0+URZ], R3 ;  /* 0x00000003000075a7 */ /* 0x0022a400080011ff */
[----:B--2---:R-:W-:Y:S05]  /*ab50*/  @!P0 NANOSLEEP.SYNCS 0x989680 ;  /* 0x009896800000895d */ /* 0x004fea0003900000 */
[----:B------:R-:W2:Y:S02]  /*ab60*/  @!P0 SYNCS.PHASECHK.TRANS64 P0, [R0+URZ], R3 ;  /* 0x00000003000085a7 */ /* 0x000ea400080010ff */
[----:B--2---:R-:W-:Y:S05]  /*ab70*/  @!P0 BRA `(.L_x_162) ;  /* 0xfffffffc00f08947 */ /* 0x004fea000383ffff */
[----:B------:R-:W-:Y:S05]  /*ab80*/  BRA `(.L_x_163) ;  /* 0xffffff8000b47947 */ /* 0x000fea000383ffff */
.L_x_46:
[----:B------:R-:W-:-:S07]  /*ab90*/  MOV R0, UR5 ;  /* 0x0000000500007c02 */ /* 0x000fce0008000f00 */
.L_x_164:
[----:B-1----:R1:W2:Y:S02]  /*aba0*/  SYNCS.PHASECHK.TRANS64.TRYWAIT P0, [R0+URZ], R3 ;  /* 0x00000003000075a7 */ /* 0x0022a400080011ff */
[----:B--2---:R-:W-:Y:S05]  /*abb0*/  @!P0 NANOSLEEP.SYNCS 0x989680 ;  /* 0x009896800000895d */ /* 0x004fea0003900000 */
[----:B------:R-:W2:Y:S02]  /*abc0*/  @!P0 SYNCS.PHASECHK.TRANS64 P0, [R0+URZ], R3 ;  /* 0x00000003000085a7 */ /* 0x000ea400080010ff */
[----:B--2---:R-:W-:Y:S05]  /*abd0*/  @!P0 BRA `(.L_x_164) ;  /* 0xfffffffc00f08947 */ /* 0x004fea000383ffff */
[----:B------:R-:W-:Y:S05]  /*abe0*/  BRA `(.L_x_165) ;  /* 0xffffff8000c07947 */ /* 0x000fea000383ffff */
.L_x_47:
[----:B------:R-:W-:-:S07]  /*abf0*/  MOV R0, UR5 ;  /* 0x0000000500007c02 */ /* 0x000fce0008000f00 */
.L_x_166:
[----:B-1----:R1:W2:Y:S02]  /*ac00*/  SYNCS.PHASECHK.TRANS64.TRYWAIT P0, [R0+URZ], R3 ;  /* 0x00000003000075a7 */ /* 0x0022a400080011ff */
[----:B--2---:R-:W-:Y:S05]  /*ac10*/  @!P0 NANOSLEEP.SYNCS 0x989680 ;  /* 0x009896800000895d */ /* 0x004fea0003900000 */
[----:B------:R-:W2:Y:S02]  /*ac20*/  @!P0 SYNCS.PHASECHK.TRANS64 P0, [R0+URZ], R3 ;  /* 0x00000003000085a7 */ /* 0x000ea400080010ff */
[----:B--2---:R-:W-:Y:S05]  /*ac30*/  @!P0 BRA `(.L_x_166) ;  /* 0xfffffffc00f08947 */ /* 0x004fea000383ffff */
[----:B------:R-:W-:Y:S05]  /*ac40*/  BRA `(.L_x_167) ;  /* 0xffffff8000cc7947 */ /* 0x000fea000383ffff */
.L_x_48:
[----:B------:R-:W-:-:S07]  /*ac50*/  MOV R0, UR5 ;  /* 0x0000000500007c02 */ /* 0x000fce0008000f00 */
.L_x_168:
[----:B-1----:R1:W2:Y:S02]  /*ac60*/  SYNCS.PHASECHK.TRANS64.TRYWAIT P0, [R0+URZ], R3 ;  /* 0x00000003000075a7 */ /* 0x0022a400080011ff */
[----:B--2---:R-:W-:Y:S05]  /*ac70*/  @!P0 NANOSLEEP.SYNCS 0x989680 ;  /* 0x009896800000895d */ /* 0x004fea0003900000 */
[----:B------:R-:W2:Y:S02]  /*ac80*/  @!P0 SYNCS.PHASECHK.TRANS64 P0, [R0+URZ], R3 ;  /* 0x00000003000085a7 */ /* 0x000ea400080010ff */
[----:B--2---:R-:W-:Y:S05]  /*ac90*/  @!P0 BRA `(.L_x_168) ;  /* 0xfffffffc00f08947 */ /* 0x004fea000383ffff */
[----:B------:R-:W-:Y:S05]  /*aca0*/  BRA `(.L_x_169) ;  /* 0xffffff8000d87947 */ /* 0x000fea000383ffff */
.L_x_49:
[----:B------:R-:W-:-:S07]  /*acb0*/  MOV R0, UR5 ;  /* 0x0000000500007c02 */ /* 0x000fce0008000f00 */
.L_x_170:
[----:B-1----:R1:W2:Y:S02]  /*acc0*/  SYNCS.PHASECHK.TRANS64.TRYWAIT P0, [R0+URZ], R3 ;  /* 0x00000003000075a7 */ /* 0x0022a400080011ff */
[----:B--2---:R-:W-:Y:S05]  /*acd0*/  @!P0 NANOSLEEP.SYNCS 0x989680 ;  /* 0x009896800000895d */ /* 0x004fea0003900000 */
[----:B------:R-:W2:Y:S02]  /*ace0*/  @!P0 SYNCS.PHASECHK.TRANS64 P0, [R0+URZ], R3 ;  /* 0x00000003000085a7 */ /* 0x000ea400080010ff */
[----:B--2---:R-:W-:Y:S05]  /*acf0*/  @!P0 BRA `(.L_x_170) ;  /* 0xfffffffc00f08947 */ /* 0x004fea000383ffff */
[----:B------:R-:W-:Y:S05]  /*ad00*/  BRA `(.L_x_171) ;  /* 0xffffff8000e47947 */ /* 0x000fea000383ffff */
.L_x_50:
[----:B------:R-:W-:-:S07]  /*ad10*/  MOV R0, UR5 ;  /* 0x0000000500007c02 */ /* 0x000fce0008000f00 */
.L_x_172:
[----:B-1----:R1:W2:Y:S02]  /*ad20*/  SYNCS.PHASECHK.TRANS64.TRYWAIT P0, [R0+URZ], R3 ;  /* 0x00000003000075a7 */ /* 0x0022a400080011ff */
[----:B--2---:R-:W-:Y:S05]  /*ad30*/  @!P0 NANOSLEEP.SYNCS 0x989680 ;  /* 0x009896800000895d */ /* 0x004fea0003900000 */
[----:B------:R-:W2:Y:S02]  /*ad40*/  @!P0 SYNCS.PHASECHK.TRANS64 P0, [R0+URZ], R3 ;  /* 0x00000003000085a7 */ /* 0x000ea400080010ff */
[----:B--2---:R-:W-:Y:S05]  /*ad50*/  @!P0 BRA `(.L_x_172) ;  /* 0xfffffffc00f08947 */ /* 0x004fea000383ffff */
[----:B------:R-:W-:Y:S05]  /*ad60*/  BRA `(.L_x_173) ;  /* 0xffffff8000f07947 */ /* 0x000fea000383ffff */
.L_x_51:
[----:B------:R-:W-:-:S07]  /*ad70*/  MOV R0, UR5 ;  /* 0x0000000500007c02 */ /* 0x000fce0008000f00 */
.L_x_174:
[----:B-1----:R1:W2:Y:S02]  /*ad80*/  SYNCS.PHASECHK.TRANS64.TRYWAIT P0, [R0+URZ], R3 ;  /* 0x00000003000075a7 */ /* 0x0022a400080011ff */
[----:B--2---:R-:W-:Y:S05]  /*ad90*/  @!P0 NANOSLEEP.SYNCS 0x989680 ;  /* 0x009896800000895d */ /* 0x004fea0003900000 */
[----:B------:R-:W2:Y:S02]  /*ada0*/  @!P0 SYNCS.PHASECHK.TRANS64 P0, [R0+URZ], R3 ;  /* 0x00000003000085a7 */ /* 0x000ea400080010ff */
[----:B--2---:R-:W-:Y:S05]  /*adb0*/  @!P0 BRA `(.L_x_174) ;  /* 0xfffffffc00f08947 */ /* 0x004fea000383ffff */
[----:B------:R-:W-:Y:S05]  /*adc0*/  BRA `(.L_x_175) ;  /* 0xffffff8000fc7947 */ /* 0x000fea000383ffff */
.L_x_52:
[----:B------:R-:W-:-:S07]  /*add0*/  MOV R0, UR5 ;  /* 0x0000000500007c02 */ /* 0x000fce0008000f00 */
.L_x_176:
[----:B-1----:R1:W2:Y:S02]  /*ade0*/  SYNCS.PHASECHK.TRANS64.TRYWAIT P0, [R0+URZ], R3 ;  /* 0x00000003000075a7 */ /* 0x0022a400080011ff */
[----:B--2---:R-:W-:Y:S05]  /*adf0*/  @!P0 NANOSLEEP.SYNCS 0x989680 ;  /* 0x009896800000895d */ /* 0x004fea0003900000 */
[----:B------:R-:W2:Y:S02]  /*ae00*/  @!P0 SYNCS.PHASECHK.TRANS64 P0, [R0+URZ], R3 ;  /* 0x00000003000085a7 */ /* 0x000ea400080010ff */
[----:B--2---:R-:W-:Y:S05]  /*ae10*/  @!P0 BRA `(.L_x_176) ;  /* 0xfffffffc00f08947 */ /* 0x004fea000383ffff */
[----:B------:R-:W-:Y:S05]  /*ae20*/  BRA `(.L_x_177) ;  /* 0xffffff8400087947 */ /* 0x000fea000383ffff */
.L_x_53:
[----:B------:R-:W-:-:S07]  /*ae30*/  MOV R0, UR5 ;  /* 0x0000000500007c02 */ /* 0x000fce0008000f00 */
.L_x_178:
[----:B-1----:R1:W2:Y:S02]  /*ae40*/  SYNCS.PHASECHK.TRANS64.TRYWAIT P0, [R0+URZ], R3 ;  /* 0x00000003000075a7 */ /* 0x0022a400080011ff */
[----:B--2---:R-:W-:Y:S05]  /*ae50*/  @!P0 NANOSLEEP.SYNCS 0x989680 ;  /* 0x009896800000895d */ /* 0x004fea0003900000 */
[----:B------:R-:W2:Y:S02]  /*ae60*/  @!P0 SYNCS.PHASECHK.TRANS64 P0, [R0+URZ], R3 ;  /* 0x00000003000085a7 */ /* 0x000ea400080010ff */
[----:B--2---:R-:W-:Y:S05]  /*ae70*/  @!P0 BRA `(.L_x_178) ;  /* 0xfffffffc00f08947 */ /* 0x004fea000383ffff */
[----:B------:R-:W-:Y:S05]  /*ae80*/  BRA `(.L_x_179) ;  /* 0xffffff8400147947 */ /* 0x000fea000383ffff */
.L_x_54:
[----:B------:R-:W-:-:S07]  /*ae90*/  MOV R0, UR5 ;  /* 0x0000000500007c02 */ /* 0x000fce0008000f00 */
.L_x_180:
[----:B-1----:R1:W2:Y:S02]  /*aea0*/  SYNCS.PHASECHK.TRANS64.TRYWAIT P0, [R0+URZ], R3 ;  /* 0x00000003000075a7 */ /* 0x0022a400080011ff */
[----:B--2---:R-:W-:Y:S05]  /*aeb0*/  @!P0 NANOSLEEP.SYNCS 0x989680 ;  /* 0x009896800000895d */ /* 0x004fea0003900000 */
[----:B------:R-:W2:Y:S02]  /*aec0*/  @!P0 SYNCS.PHASECHK.TRANS64 P0, [R0+URZ], R3 ;  /* 0x00000003000085a7 */ /* 0x000ea400080010ff */
[----:B--2---:R-:W-:Y:S05]  /*aed0*/  @!P0 BRA `(.L_x_180) ;  /* 0xfffffffc00f08947 */ /* 0x004fea000383ffff */
[----:B------:R-:W-:Y:S05]  /*aee0*/  BRA `(.L_x_181) ;  /* 0xffffff8400207947 */ /* 0x000fea000383ffff */
.L_x_55:
[----:B------:R-:W-:-:S07]  /*aef0*/  MOV R0, UR5 ;  /* 0x0000000500007c02 */ /* 0x000fce0008000f00 */
.L_x_182:
[----:B-1----:R1:W2:Y:S02]  /*af00*/  SYNCS.PHASECHK.TRANS64.TRYWAIT P0, [R0+URZ], R3 ;  /* 0x00000003000075a7 */ /* 0x0022a400080011ff */
[----:B--2---:R-:W-:Y:S05]  /*af10*/  @!P0 NANOSLEEP.SYNCS 0x989680 ;  /* 0x009896800000895d */ /* 0x004fea0003900000 */
[----:B------:R-:W2:Y:S02]  /*af20*/  @!P0 SYNCS.PHASECHK.TRANS64 P0, [R0+URZ], R3 ;  /* 0x00000003000085a7 */ /* 0x000ea400080010ff */
[----:B--2---:R-:W-:Y:S05]  /*af30*/  @!P0 BRA `(.L_x_182) ;  /* 0xfffffffc00f08947 */ /* 0x004fea000383ffff */
[----:B------:R-:W-:Y:S05]  /*af40*/  BRA `(.L_x_183) ;  /* 0xffffff84002c7947 */ /* 0x000fea000383ffff */
.L_x_56:
[----:B------:R-:W-:-:S07]  /*af50*/  MOV R0, UR5 ;  /* 0x0000000500007c02 */ /* 0x000fce0008000f00 */
.L_x_184:
[----:B-1----:R1:W2:Y:S02]  /*af60*/  SYNCS.PHASECHK.TRANS64.TRYWAIT P0, [R0+URZ], R3 ;  /* 0x00000003000075a7 */ /* 0x0022a400080011ff */
[----:B--2---:R-:W-:Y:S05]  /*af70*/  @!P0 NANOSLEEP.SYNCS 0x989680 ;  /* 0x009896800000895d */ /* 0x004fea0003900000 */
[----:B------:R-:W2:Y:S02]  /*af80*/  @!P0 SYNCS.PHASECHK.TRANS64 P0, [R0+URZ], R3 ;  /* 0x00000003000085a7 */ /* 0x000ea400080010ff */
[----:B--2---:R-:W-:Y:S05]  /*af90*/  @!P0 BRA `(.L_x_184) ;  /* 0xfffffffc00f08947 */ /* 0x004fea000383ffff */
[----:B------:R-:W-:Y:S05]  /*afa0*/  BRA `(.L_x_185) ;  /* 0xffffff8400387947 */ /* 0x000fea000383ffff */
.L_x_57:
[----:B------:R-:W-:-:S07]  /*afb0*/  MOV R0, UR5 ;  /* 0x0000000500007c02 */ /* 0x000fce0008000f00 */
.L_x_186:
[----:B-1----:R1:W2:Y:S02]  /*afc0*/  SYNCS.PHASECHK.TRANS64.TRYWAIT P0, [R0+URZ], R3 ;  /* 0x00000003000075a7 */ /* 0x0022a400080011ff */
[----:B--2---:R-:W-:Y:S05]  /*afd0*/  @!P0 NANOSLEEP.SYNCS 0x989680 ;  /* 0x009896800000895d */ /* 0x004fea0003900000 */
[----:B------:R-:W2:Y:S02]  /*afe0*/  @!P0 SYNCS.PHASECHK.TRANS64 P0, [R0+URZ], R3 ;  /* 0x00000003000085a7 */ /* 0x000ea400080010ff */
[----:B--2---:R-:W-:Y:S05]  /*aff0*/  @!P0 BRA `(.L_x_186) ;  /* 0xfffffffc00f08947 */ /* 0x004fea000383ffff */
[----:B------:R-:W-:Y:S05]  /*b000*/  BRA `(.L_x_187) ;  /* 0xffffff8400447947 */ /* 0x000fea000383ffff */
.L_x_58:
[----:B------:R-:W-:-:S07]  /*b010*/  MOV R0, UR5 ;  /* 0x0000000500007c02 */ /* 0x000fce0008000f00 */
.L_x_188:
[----:B-1----:R1:W2:Y:S02]  /*b020*/  SYNCS.PHASECHK.TRANS64.TRYWAIT P0, [R0+URZ], R3 ;  /* 0x00000003000075a7 */ /* 0x0022a400080011ff */
[----:B--2---:R-:W-:Y:S05]  /*b030*/  @!P0 NANOSLEEP.SYNCS 0x989680 ;  /* 0x009896800000895d */ /* 0x004fea0003900000 */
[----:B------:R-:W2:Y:S02]  /*b040*/  @!P0 SYNCS.PHASECHK.TRANS64 P0, [R0+URZ], R3 ;  /* 0x00000003000085a7 */ /* 0x000ea400080010ff */
[----:B--2---:R-:W-:Y:S05]  /*b050*/  @!P0 BRA `(.L_x_188) ;  /* 0xfffffffc00f08947 */ /* 0x004fea000383ffff */
[----:B------:R-:W-:Y:S05]  /*b060*/  BRA `(.L_x_189) ;  /* 0xffffff8400507947 */ /* 0x000fea000383ffff */
.L_x_61:
[----:B-1----:R1:W2:Y:S02]  /*b070*/  SYNCS.PHASECHK.TRANS64.TRYWAIT P0, [R2+URZ+0x1b0], R4 ;  /* 0x0001b004020075a7 */ /* 0x0022a400080011ff */
[----:B--2---:R-:W-:Y:S05]  /*b080*/  @!P0 NANOSLEEP.SYNCS 0x989680 ;  /* 0x009896800000895d */ /* 0x004fea0003900000 */
[----:B------:R-:W2:Y:S02]  /*b090*/  @!P0 SYNCS.PHASECHK.TRANS64 P0, [R2+URZ+0x1b0], R4 ;  /* 0x0001b004020085a7 */ /* 0x000ea400080010ff */
[----:B--2---:R-:W-:Y:S05]  /*b0a0*/  @!P0 BRA `(.L_x_61) ;  /* 0xfffffffc00f08947 */ /* 0x004fea000383ffff */
[----:B------:R-:W-:Y:S05]  /*b0b0*/  BRA `(.L_x_190) ;  /* 0xffffff8400ac7947 */ /* 0x000fea000383ffff */
.L_x_62:
[----:B------:R-:W-:-:S07]  /*b0c0*/  MOV R2, UR4 ;  /* 0x0000000400027c02 */ /* 0x000fce0008000f00 */
.L_x_191:
[----:B-1----:R1:W2:Y:S02]  /*b0d0*/  SYNCS.PHASECHK.TRANS64.TRYWAIT P0, [R2+URZ+0x160], R5 ;  /* 0x00016005020075a7 */ /* 0x0022a400080011ff */
[----:B--2---:R-:W-:Y:S05]  /*b0e0*/  @!P0 NANOSLEEP.SYNCS 0x989680 ;  /* 0x009896800000895d */ /* 0x004fea0003900000 */
[----:B------:R-:W2:Y:S02]  /*b0f0*/  @!P0 SYNCS.PHASECHK.TRANS64 P0, [R2+URZ+0x160], R5 ;  /* 0x00016005020085a7 */ /* 0x000ea400080010ff */
[----:B--2---:R-:W-:Y:S05]  /*b100*/  @!P0 BRA `(.L_x_191) ;  /* 0xfffffffc00f08947 */ /* 0x004fea000383ffff */
[----:B------:R-:W-:Y:S05]  /*b110*/  BRA `(.L_x_192) ;  /* 0xffffff8400bc7947 */ /* 0x000fea000383ffff */
.L_x_63:
[----:B-1----:R1:W2:Y:S02]  /*b120*/  SYNCS.PHASECHK.TRANS64.TRYWAIT P1, [R2+URZ+0x150], R4 ;  /* 0x00015004020075a7 */ /* 0x0022a400080211ff */
[----:B--2---:R-:W-:Y:S05]  /*b130*/  @!P1 NANOSLEEP.SYNCS 0x989680 ;  /* 0x009896800000995d */ /* 0x004fea0003900000 */
[----:B------:R-:W2:Y:S02]  /*b140*/  @!P1 SYNCS.PHASECHK.TRANS64 P1, [R2+URZ+0x150], R4 ;  /* 0x00015004020095a7 */ /* 0x000ea400080210ff */
[----:B--2---:R-:W-:Y:S05]  /*b150*/  @!P1 BRA `(.L_x_63) ;  /* 0xfffffffc00f09947 */ /* 0x004fea000383ffff */
[----:B------:R-:W-:Y:S05]  /*b160*/  BRA `(.L_x_193) ;  /* 0xffffff8400ec7947 */ /* 0x000fea000383ffff */
.L_x_66:
[----:B------:R-:W-:-:S07]  /*b170*/  MOV R0, UR4 ;  /* 0x0000000400007c02 */ /* 0x000fce0008000f00 */
.L_x_194:
[----:B-1----:R1:W2:Y:S02]  /*b180*/  SYNCS.PHASECHK.TRANS64.TRYWAIT P0, [R0+URZ+0x160], R2 ;  /* 0x00016002000075a7 */ /* 0x0022a400080011ff */
[----:B--2---:R-:W-:Y:S05]  /*b190*/  @!P0 NANOSLEEP.SYNCS 0x989680 ;  /* 0x009896800000895d */ /* 0x004fea0003900000 */
[----:B------:R-:W2:Y:S02]  /*b1a0*/  @!P0 SYNCS.PHASECHK.TRANS64 P0, [R0+URZ+0x160], R2 ;  /* 0x00016002000085a7 */ /* 0x000ea400080010ff */
[----:B--2---:R-:W-:Y:S05]  /*b1b0*/  @!P0 BRA `(.L_x_194) ;  /* 0xfffffffc00f08947 */ /* 0x004fea000383ffff */
[----:B------:R-:W-:Y:S05]  /*b1c0*/  BRA `(.L_x_65) ;  /* 0xffffff8800407947 */ /* 0x000fea000383ffff */
.L_x_75:
[----:B-1----:R-:W-:-:S04]  /*b1d0*/  MOV R5, UR5 ;  /* 0x0000000500057c02 */ /* 0x002fc80008000f00 */
[----:B------:R1:W2:Y:S03]  /*b1e0*/  SYNCS.PHASECHK.TRANS64.TRYWAIT P0, [R5+URZ+0x8], R6 ;  /* 0x00000806050075a7 */ /* 0x0002a600080011ff */
[----:B--2---:R-:W-:Y:S05]  /*b1f0*/  @!P0 NANOSLEEP.SYNCS 0x989680 ;  /* 0x009896800000895d */ /* 0x004fea0003900000 */
[----:B------:R-:W2:Y:S02]  /*b200*/  @!P0 SYNCS.PHASECHK.TRANS64 P0, [R5+URZ+0x8], R6 ;  /* 0x00000806050085a7 */ /* 0x000ea400080010ff */
[----:B--2---:R-:W-:Y:S05]  /*b210*/  @!P0 BRA `(.L_x_75) ;  /* 0xfffffffc00ec8947 */ /* 0x004fea000383ffff */
[----:B------:R-:W-:Y:S05]  /*b220*/  BRA `(.L_x_74) ;  /* 0xffffff8800f47947 */ /* 0x000fea000383ffff */
.L_x_77:
[----:B------:R-:W-:Y:S01]  /*b230*/  BSSY B0, `(.L_x_195) ;  /* 0x0000006000007945 */ /* 0x000fe20003800000 */
[----:B------:R-:W-:-:S07]  /*b240*/  MOV R15, 0xffffffff ;  /* 0xffffffff000f7802 */ /* 0x000fce0000000f00 */
[----:B-1---5:R-:W-:Y:S05]  /*b250*/  WARPSYNC.COLLECTIVE R15, `(.L_x_196) ;  /* 0x000000000f0c7348 */ /* 0x022fea0003c00000 */
[----:B------:R-:W-:Y:S02]  /*b260*/  ELECT P6, UR79, PT ;  /* 0x00000000004f782f */ /* 0x000fe400038c0000 */
[----:B------:R-:W-:Y:S01]  /*b270*/  MOV R14, UR79 ;  /* 0x0000004f000e7c02 */ /* 0x000fe20008000f00 */
[----:B-1---5:R-:W-:Y:S10]  /*b280*/  ENDCOLLECTIVE ;  /* 0x000000000000791b */ /* 0x022ff40003800000 */
.L_x_196:
[----:B------:R-:W-:Y:S05]  /*b290*/  BSYNC B0 ;  /* 0x0000000000007941 */ /* 0x000fea0003800000 */
.L_x_195:
[----:B------:R-:W-:Y:S05]  /*b2a0*/  BRA `(.L_x_197) ;  /* 0xffffff8c00247947 */ /* 0x000fea000383ffff */
.L_x_79:
[----:B-1----:R-:W-:-:S04]  /*b2b0*/  MOV R0, UR5 ;  /* 0x0000000500007c02 */ /* 0x002fc80008000f00 */
[----:B------:R1:W2:Y:S03]  /*b2c0*/  SYNCS.PHASECHK.TRANS64.TRYWAIT P0, [R0+URZ+0x8], R4 ;  /* 0x00000804000075a7 */ /* 0x0002a600080011ff */
[----:B--2---:R-:W-:Y:S05]  /*b2d0*/  @!P0 NANOSLEEP.SYNCS 0x989680 ;  /* 0x009896800000895d */ /* 0x004fea0003900000 */
[----:B------:R-:W2:Y:S02]  /*b2e0*/  @!P0 SYNCS.PHASECHK.TRANS64 P0, [R0+URZ+0x8], R4 ;  /* 0x00000804000085a7 */ /* 0x000ea400080010ff */
[----:B--2---:R-:W-:Y:S05]  /*b2f0*/  @!P0 BRA `(.L_x_79) ;  /* 0xfffffffc00ec8947 */ /* 0x004fea000383ffff */
[----:B------:R-:W-:Y:S05]  /*b300*/  BRA `(.L_x_78) ;  /* 0xffffff8c00287947 */ /* 0x000fea000383ffff */
.L_x_80:
[----:B-1----:R1:W2:Y:S02]  /*b310*/  SYNCS.PHASECHK.TRANS64.TRYWAIT P0, [R0+URZ+0x150], R4 ;  /* 0x00015004000075a7 */ /* 0x0022a400080011ff */
[----:B--2---:R-:W-:Y:S05]  /*b320*/  @!P0 NANOSLEEP.SYNCS 0x989680 ;  /* 0x009896800000895d */ /* 0x004fea0003900000 */
[----:B------:R-:W2:Y:S02]  /*b330*/  @!P0 SYNCS.PHASECHK.TRANS64 P0, [R0+URZ+0x150], R4 ;  /* 0x00015004000085a7 */ /* 0x000ea400080010ff */
[----:B--2---:R-:W-:Y:S05]  /*b340*/  @!P0 BRA `(.L_x_80) ;  /* 0xfffffffc00f08947 */ /* 0x004fea000383ffff */
[----:B------:R-:W-:Y:S05]  /*b350*/  BRA `(.L_x_198) ;  /* 0xffffff9000047947 */ /* 0x000fea000383ffff */
.L_x_82:
[----:B------:R-:W-:-:S07]  /*b360*/  MOV R0, UR23 ;  /* 0x0000001700007c02 */ /* 0x000fce0008000f00 */
.L_x_199:
[----:B-1----:R1:W2:Y:S02]  /*b370*/  SYNCS.PHASECHK.TRANS64.TRYWAIT P0, [R0+URZ+0x190], R4 ;  /* 0x00019004000075a7 */ /* 0x0022a400080011ff */
[----:B--2---:R-:W-:Y:S05]  /*b380*/  @!P0 NANOSLEEP.SYNCS 0x989680 ;  /* 0x009896800000895d */ /* 0x004fea0003900000 */
[----:B------:R-:W2:Y:S02]  /*b390*/  @!P0 SYNCS.PHASECHK.TRANS64 P0, [R0+URZ+0x190], R4 ;  /* 0x00019004000085a7 */ /* 0x000ea400080010ff */
[----:B--2---:R-:W-:Y:S05]  /*b3a0*/  @!P0 BRA `(.L_x_199) ;  /* 0xfffffffc00f08947 */ /* 0x004fea000383ffff */
[----:B------:R-:W-:Y:S05]  /*b3b0*/  BRA `(.L_x_200) ;  /* 0xffffff9000507947 */ /* 0x000fea000383ffff */
.L_x_85:
[----:B------:R-:W-:Y:S07]  /*b3c0*/  MOV R0, UR5 ;  /* 0x0000000500007c02 */ /* 0x000fee0008000f00 */
.L_x_201:
[----:B-1----:R1:W2:Y:S02]  /*b3d0*/  SYNCS.PHASECHK.TRANS64.TRYWAIT P0, [R0+URZ], R4 ;  /* 0x00000004000075a7 */ /* 0x0022a400080011ff */
[----:B--2---:R-:W-:Y:S05]  /*b3e0*/  @!P0 NANOSLEEP.SYNCS 0x989680 ;  /* 0x009896800000895d */ /* 0x004fea0003900000 */
[----:B------:R-:W2:Y:S02]  /*b3f0*/  @!P0 SYNCS.PHASECHK.TRANS64 P0, [R0+URZ], R4 ;  /* 0x00000004000085a7 */ /* 0x000ea400080010ff */
[----:B--2---:R-:W-:Y:S05]  /*b400*/  @!P0 BRA `(.L_x_201) ;  /* 0xfffffffc00f08947 */ /* 0x004fea000383ffff */
[----:B------:R-:W-:Y:S05]  /*b410*/  BRA `(.L_x_84) ;  /* 0xffffff9000647947 */ /* 0x000fea000383ffff */
.L_x_89:
[----:B-1----:R-:W-:-:S07]  /*b420*/  MOV R0, UR4 ;  /* 0x0000000400007c02 */ /* 0x002fce0008000f00 */
.L_x_202:
[----:B-1----:R1:W2:Y:S02]  /*b430*/  SYNCS.PHASECHK.TRANS64.TRYWAIT P0, [R0+URZ], R2 ;  /* 0x00000002000075a7 */ /* 0x0022a400080011ff */
[----:B--2---:R-:W-:Y:S05]  /*b440*/  @!P0 NANOSLEEP.SYNCS 0x989680 ;  /* 0x009896800000895d */ /* 0x004fea0003900000 */
[----:B------:R-:W2:Y:S02]  /*b450*/  @!P0 SYNCS.PHASECHK.TRANS64 P0, [R0+URZ], R2 ;  /* 0x00000002000085a7 */ /* 0x000ea400080010ff */
[----:B--2---:R-:W-:Y:S05]  /*b460*/  @!P0 BRA `(.L_x_202) ;  /* 0xfffffffc00f08947 */ /* 0x004fea000383ffff */
[----:B------:R-:W-:Y:S05]  /*b470*/  BRA `(.L_x_203) ;  /* 0xffffff9400307947 */ /* 0x000fea000383ffff */
.L_x_90:
[----:B------:R-:W-:-:S07]  /*b480*/  MOV R0, UR5 ;  /* 0x0000000500007c02 */ /* 0x000fce0008000f00 */
.L_x_204:
[----:B-1----:R1:W2:Y:S02]  /*b490*/  SYNCS.PHASECHK.TRANS64.TRYWAIT P0, [R0+URZ], R3 ;  /* 0x00000003000075a7 */ /* 0x0022a400080011ff */
[----:B--2---:R-:W-:Y:S05]  /*b4a0*/  @!P0 NANOSLEEP.SYNCS 0x989680 ;  /* 0x009896800000895d */ /* 0x004fea0003900000 */
[----:B------:R-:W2:Y:S02]  /*b4b0*/  @!P0 SYNCS.PHASECHK.TRANS64 P0, [R0+URZ], R3 ;  /* 0x00000003000085a7 */ /* 0x000ea400080010ff */
[----:B--2---:R-:W-:Y:S05]  /*b4c0*/  @!P0 BRA `(.L_x_204) ;  /* 0xfffffffc00f08947 */ /* 0x004fea000383ffff */
[----:B------:R-:W-:Y:S05]  /*b4d0*/  BRA `(.L_x_205) ;  /* 0xffffff94003c7947 */ /* 0x000fea000383ffff */
.L_x_91:
[----:B------:R-:W-:-:S07]  /*b4e0*/  MOV R0, UR5 ;  /* 0x0000000500007c02 */ /* 0x000fce0008000f00 */
.L_x_206:
[----:B-1----:R1:W2:Y:S02]  /*b4f0*/  SYNCS.PHASECHK.TRANS64.TRYWAIT P0, [R0+URZ], R3 ;  /* 0x00000003000075a7 */ /* 0x0022a400080011ff */
[----:B--2---:R-:W-:Y:S05]  /*b500*/  @!P0 NANOSLEEP.SYNCS 0x989680 ;  /* 0x009896800000895d */ /* 0x004fea0003900000 */
[----:B------:R-:W2:Y:S02]  /*b510*/  @!P0 SYNCS.PHASECHK.TRANS64 P0, [R0+URZ], R3 ;  /* 0x00000003000085a7 */ /* 0x000ea400080010ff */
[----:B--2---:R-:W-:Y:S05]  /*b520*/  @!P0 BRA `(.L_x_206) ;  /* 0xfffffffc00f08947 */ /* 0x004fea000383ffff */
[----:B------:R-:W-:Y:S05]  /*b530*/  BRA `(.L_x_207) ;  /* 0xffffff9400487947 */ /* 0x000fea000383ffff */
.L_x_94:
[----:B------:R-:W-:-:S07]  /*b540*/  MOV R0, UR17 ;  /* 0x0000001100007c02 */ /* 0x000fce0008000f00 */
.L_x_208:
[----:B-1----:R1:W2:Y:S02]  /*b550*/  SYNCS.PHASECHK.TRANS64.TRYWAIT P1, [R0+URZ+0x1d0], R2 ;  /* 0x0001d002000075a7 */ /* 0x0022a400080211ff */
[----:B--2---:R-:W-:Y:S05]  /*b560*/  @!P1 NANOSLEEP.SYNCS 0x989680 ;  /* 0x009896800000995d */ /* 0x004fea0003900000 */
[----:B------:R-:W2:Y:S02]  /*b570*/  @!P1 SYNCS.PHASECHK.TRANS64 P1, [R0+URZ+0x1d0], R2 ;  /* 0x0001d002000095a7 */ /* 0x000ea400080210ff */
[----:B--2---:R-:W-:Y:S05]  /*b580*/  @!P1 BRA `(.L_x_208) ;  /* 0xfffffffc00f09947 */ /* 0x004fea000383ffff */
[----:B------:R-:W-:Y:S05]  /*b590*/  BRA `(.L_x_209) ;  /* 0xffffff9400947947 */ /* 0x000fea000383ffff */
.L_x_99:
[----:B--2---:R2:W3:Y:S02]  /*b5a0*/  SYNCS.PHASECHK.TRANS64.TRYWAIT P0, [R12+URZ+0x150], R0 ;  /* 0x000150000c0075a7 */ /* 0x0044e400080011ff */
[----:B---3--:R-:W-:Y:S05]  /*b5b0*/  @!P0 NANOSLEEP.SYNCS 0x989680 ;  /* 0x009896800000895d */ /* 0x008fea0003900000 */
[----:B------:R-:W3:Y:S02]  /*b5c0*/  @!P0 SYNCS.PHASECHK.TRANS64 P0, [R12+URZ+0x150], R0 ;  /* 0x000150000c0085a7 */ /* 0x000ee400080010ff */
[----:B---3--:R-:W-:Y:S05]  /*b5d0*/  @!P0 BRA `(.L_x_99) ;  /* 0xfffffffc00f08947 */ /* 0x008fea000383ffff */
[----:B------:R-:W-:Y:S05]  /*b5e0*/  BRA `(.L_x_210) ;  /* 0xffffff9800bc7947 */ /* 0x000fea000383ffff */
.L_x_102:
[----:B-1----:R-:W-:Y:S07]  /*b5f0*/  MOV R0, UR21 ;  /* 0x0000001500007c02 */ /* 0x002fee0008000f00 */
.L_x_211:
[----:B-1----:R1:W2:Y:S02]  /*b600*/  SYNCS.PHASECHK.TRANS64.TRYWAIT P2, [R0+URZ+0x148], R6 ;  /* 0x00014806000075a7 */ /* 0x0022a400080411ff */
[----:B--2---:R-:W-:Y:S05]  /*b610*/  @!P2 NANOSLEEP.SYNCS 0x989680 ;  /* 0x009896800000a95d */ /* 0x004fea0003900000 */
[----:B------:R-:W2:Y:S02]  /*b620*/  @!P2 SYNCS.PHASECHK.TRANS64 P2, [R0+URZ+0x148], R6 ;  /* 0x000148060000a5a7 */ /* 0x000ea400080410ff */
[----:B--2---:R-:W-:Y:S05]  /*b630*/  @!P2 BRA `(.L_x_211) ;  /* 0xfffffffc00f0a947 */ /* 0x004fea000383ffff */
[----:B------:R-:W-:Y:S05]  /*b640*/  BRA `(.L_x_101) ;  /* 0xffffffa000247947 */ /* 0x000fea000383ffff */
.L_x_105:
[----:B------:R-:W-:Y:S07]  /*b650*/  MOV R0, UR21 ;  /* 0x0000001500007c02 */ /* 0x000fee0008000f00 */
.L_x_212:
[----:B-1----:R1:W2:Y:S02]  /*b660*/  SYNCS.PHASECHK.TRANS64.TRYWAIT P0, [R0+URZ+0x120], R9 ;  /* 0x00012009000075a7 */ /* 0x0022a400080011ff */
[----:B--2---:R-:W-:Y:S05]  /*b670*/  @!P0 NANOSLEEP.SYNCS 0x989680 ;  /* 0x009896800000895d */ /* 0x004fea0003900000 */
[----:B------:R-:W2:Y:S02]  /*b680*/  @!P0 SYNCS.PHASECHK.TRANS64 P0, [R0+URZ+0x120], R9 ;  /* 0x00012009000085a7 */ /* 0x000ea400080010ff */
[----:B--2---:R-:W-:Y:S05]  /*b690*/  @!P0 BRA `(.L_x_212) ;  /* 0xfffffffc00f08947 */ /* 0x004fea000383ffff */
[----:B------:R-:W-:Y:S05]  /*b6a0*/  BRA `(.L_x_213) ;  /* 0xffffffa000807947 */ /* 0x000fea000383ffff */
.L_x_106:
[----:B------:R-:W-:Y:S07]  /*b6b0*/  MOV R0, UR21 ;  /* 0x0000001500007c02 */ /* 0x000fee0008000f00 */
.L_x_214:
[----:B-1----:R1:W2:Y:S02]  /*b6c0*/  SYNCS.PHASECHK.TRANS64.TRYWAIT P0, [R0+URZ+0x128], R9 ;  /* 0x00012809000075a7 */ /* 0x0022a400080011ff */
[----:B--2---:R-:W-:Y:S05]  /*b6d0*/  @!P0 NANOSLEEP.SYNCS 0x989680 ;  /* 0x009896800000895d */ /* 0x004fea0003900000 */
[----:B------:R-:W2:Y:S02]  /*b6e0*/  @!P0 SYNCS.PHASECHK.TRANS64 P0, [R0+URZ+0x128], R9 ;  /* 0x00012809000085a7 */ /* 0x000ea400080010ff */
[----:B--2---:R-:W-:Y:S05]  /*b6f0*/  @!P0 BRA `(.L_x_214) ;  /* 0xfffffffc00f08947 */ /* 0x004fea000383ffff */
[----:B------:R-:W-:Y:S05]  /*b700*/  BRA `(.L_x_215) ;  /* 0xffffffa000dc7947 */ /* 0x000fea000383ffff */
.L_x_107:
[----:B------:R-:W-:Y:S07]  /*b710*/  MOV R0, UR21 ;  /* 0x0000001500007c02 */ /* 0x000fee0008000f00 */
.L_x_216:
[----:B-1----:R1:W2:Y:S02]  /*b720*/  SYNCS.PHASECHK.TRANS64.TRYWAIT P0, [R0+URZ+0x130], R9 ;  /* 0x00013009000075a7 */ /* 0x0022a400080011ff */
[----:B--2---:R-:W-:Y:S05]  /*b730*/  @!P0 NANOSLEEP.SYNCS 0x989680 ;  /* 0x009896800000895d */ /* 0x004fea0003900000 */
[----:B------:R-:W2:Y:S02]  /*b740*/  @!P0 SYNCS.PHASECHK.TRANS64 P0, [R0+URZ+0x130], R9 ;  /* 0x00013009000085a7 */ /* 0x000ea400080010ff */
[----:B--2---:R-:W-:Y:S05]  /*b750*/  @!P0 BRA `(.L_x_216) ;  /* 0xfffffffc00f08947 */ /* 0x004fea000383ffff */
[----:B------:R-:W-:Y:S05]  /*b760*/  BRA `(.L_x_217) ;  /* 0xffffffa400387947 */ /* 0x000fea000383ffff */
.L_x_108:
[----:B------:R-:W-:Y:S07]  /*b770*/  MOV R0, UR21 ;  /* 0x0000001500007c02 */ /* 0x000fee0008000f00 */
.L_x_218:
[----:B-1----:R1:W2:Y:S02]  /*b780*/  SYNCS.PHASECHK.TRANS64.TRYWAIT P0, [R0+URZ+0x138], R9 ;  /* 0x00013809000075a7 */ /* 0x0022a400080011ff */
[----:B--2---:R-:W-:Y:S05]  /*b790*/  @!P0 NANOSLEEP.SYNCS 0x989680 ;  /* 0x009896800000895d */ /* 0x004fea0003900000 */
[----:B------:R-:W2:Y:S02]  /*b7a0*/  @!P0 SYNCS.PHASECHK.TRANS64 P0, [R0+URZ+0x138], R9 ;  /* 0x00013809000085a7 */ /* 0x000ea400080010ff */
[----:B--2---:R-:W-:Y:S05]  /*b7b0*/  @!P0 BRA `(.L_x_218) ;  /* 0xfffffffc00f08947 */ /* 0x004fea000383ffff */
[----:B------:R-:W-:Y:S05]  /*b7c0*/  BRA `(.L_x_219) ;  /* 0xffffffa400947947 */ /* 0x000fea000383ffff */
.L_x_110:
[----:B------:R-:W-:-:S07]  /*b7d0*/  MOV R0, UR21 ;  /* 0x0000001500007c02 */ /* 0x000fce0008000f00 */
.L_x_220:
[----:B-1----:R1:W3:Y:S02]  /*b7e0*/  SYNCS.PHASECHK.TRANS64.TRYWAIT P0, [R0+URZ+0x120], R2 ;  /* 0x00012002000075a7 */ /* 0x0022e400080011ff */
[----:B---3--:R-:W-:Y:S05]  /*b7f0*/  @!P0 NANOSLEEP.SYNCS 0x989680 ;  /* 0x009896800000895d */ /* 0x008fea0003900000 */
[----:B------:R-:W3:Y:S02]  /*b800*/  @!P0 SYNCS.PHASECHK.TRANS64 P0, [R0+URZ+0x120], R2 ;  /* 0x00012002000085a7 */ /* 0x000ee400080010ff */
[----:B---3--:R-:W-:Y:S05]  /*b810*/  @!P0 BRA `(.L_x_220) ;  /* 0xfffffffc00f08947 */ /* 0x008fea000383ffff */
[----:B------:R-:W-:Y:S05]  /*b820*/  BRA `(.L_x_221) ;  /* 0xffffffa800207947 */ /* 0x000fea000383ffff */
.L_x_111:
[----:B-1----:R-:W-:-:S07]  /*b830*/  MOV R0, UR21 ;  /* 0x0000001500007c02 */ /* 0x002fce0008000f00 */
.L_x_222:
[----:B-1----:R1:W3:Y:S02]  /*b840*/  SYNCS.PHASECHK.TRANS64.TRYWAIT P0, [R0+URZ+0x128], R2 ;  /* 0x00012802000075a7 */ /* 0x0022e400080011ff */
[----:B---3--:R-:W-:Y:S05]  /*b850*/  @!P0 NANOSLEEP.SYNCS 0x989680 ;  /* 0x009896800000895d */ /* 0x008fea0003900000 */
[----:B------:R-:W3:Y:S02]  /*b860*/  @!P0 SYNCS.PHASECHK.TRANS64 P0, [R0+URZ+0x128], R2 ;  /* 0x00012802000085a7 */ /* 0x000ee400080010ff */
[----:B---3--:R-:W-:Y:S05]  /*b870*/  @!P0 BRA `(.L_x_222) ;  /* 0xfffffffc00f08947 */ /* 0x008fea000383ffff */
[----:B------:R-:W-:Y:S05]  /*b880*/  BRA `(.L_x_223) ;  /* 0xffffffa800107947 */ /* 0x000fea000383ffff */
.L_x_112:
[----:B-1----:R-:W-:-:S07]  /*b890*/  MOV R0, UR21 ;  /* 0x0000001500007c02 */ /* 0x002fce0008000f00 */
.L_x_224:
[----:B-1----:R1:W3:Y:S02]  /*b8a0*/  SYNCS.PHASECHK.TRANS64.TRYWAIT P0, [R0+URZ+0x130], R2 ;  /* 0x00013002000075a7 */ /* 0x0022e400080011ff */
[----:B---3--:R-:W-:Y:S05]  /*b8b0*/  @!P0 NANOSLEEP.SYNCS 0x989680 ;  /* 0x009896800000895d */ /* 0x008fea0003900000 */
[----:B------:R-:W3:Y:S02]  /*b8c0*/  @!P0 SYNCS.PHASECHK.TRANS64 P0, [R0+URZ+0x130], R2 ;  /* 0x00013002000085a7 */ /* 0x000ee400080010ff */
[----:B---3--:R-:W-:Y:S05]  /*b8d0*/  @!P0 BRA `(.L_x_224) ;  /* 0xfffffffc00f08947 */ /* 0x008fea000383ffff */
[----:B------:R-:W-:Y:S05]  /*b8e0*/  BRA `(.L_x_225) ;  /* 0xffffffa800007947 */ /* 0x000fea000383ffff */
.L_x_114:
[----:B--2---:R2:W3:Y:S02]  /*b8f0*/  SYNCS.PHASECHK.TRANS64.TRYWAIT P0, [R3+URZ+0x150], R0 ;  /* 0x00015000030075a7 */ /* 0x0044e400080011ff */
[----:B---3--:R-:W-:Y:S05]  /*b900*/  @!P0 NANOSLEEP.SYNCS 0x989680 ;  /* 0x009896800000895d */ /* 0x008fea0003900000 */
[----:B------:R-:W3:Y:S02]  /*b910*/  @!P0 SYNCS.PHASECHK.TRANS64 P0, [R3+URZ+0x150], R0 ;  /* 0x00015000030085a7 */ /* 0x000ee400080010ff */
[----:B---3--:R-:W-:Y:S05]  /*b920*/  @!P0 BRA `(.L_x_114) ;  /* 0xfffffffc00f08947 */ /* 0x008fea000383ffff */
[----:B------:R-:W-:Y:S05]  /*b930*/  BRA `(.L_x_226) ;  /* 0xffffffa800c47947 */ /* 0x000fea000383ffff */
.L_x_125:
[----:B-1----:R1:W2:Y:S02]  /*b940*/  SYNCS.PHASECHK.TRANS64.TRYWAIT P1, [R3+URZ+0x100], R0 ;  /* 0x00010000030075a7 */ /* 0x0022a400080211ff */
[----:B--2---:R-:W-:Y:S05]  /*b950*/  @!P1 NANOSLEEP.SYNCS 0x989680 ;  /* 0x009896800000995d */ /* 0x004fea0003900000 */
[----:B------:R-:W2:Y:S02]  /*b960*/  @!P1 SYNCS.PHASECHK.TRANS64 P1, [R3+URZ+0x100], R0 ;  /* 0x00010000030095a7 */ /* 0x000ea400080210ff */
[----:B--2---:R-:W-:Y:S05]  /*b970*/  @!P1 BRA `(.L_x_125) ;  /* 0xfffffffc00f09947 */ /* 0x004fea000383ffff */
[----:B------:R-:W-:Y:S05]  /*b980*/  BRA `(.L_x_124) ;  /* 0xffffffb8001c7947 */ /* 0x000fea000383ffff */
.L_x_127:
[----:B-1----:R1:W2:Y:S02]  /*b990*/  SYNCS.PHASECHK.TRANS64.TRYWAIT P0, [R83+URZ+0x170], R4 ;  /* 0x00017004530075a7 */ /* 0x0022a400080011ff */
[----:B--2---:R-:W-:Y:S05]  /*b9a0*/  @!P0 NANOSLEEP.SYNCS 0x989680 ;  /* 0x009896800000895d */ /* 0x004fea0003900000 */
[----:B------:R-:W2:Y:S02]  /*b9b0*/  @!P0 SYNCS.PHASECHK.TRANS64 P0, [R83+URZ+0x170], R4 ;  /* 0x00017004530085a7 */ /* 0x000ea400080010ff */
[----:B--2---:R-:W-:Y:S05]  /*b9c0*/  @!P0 BRA `(.L_x_127) ;  /* 0xfffffffc00f08947 */ /* 0x004fea000383ffff */
[----:B------:R-:W-:Y:S05]  /*b9d0*/  BRA `(.L_x_126) ;  /* 0xffffffb800707947 */ /* 0x000fea000383ffff */
.L_x_135:
[----:B--2---:R2:W3:Y:S02]  /*b9e0*/  SYNCS.PHASECHK.TRANS64.TRYWAIT P0, [R0+URZ+0x100], R2 ;  /* 0x00010002000075a7 */ /* 0x0044e400080011ff */
[----:B---3--:R-:W-:Y:S05]  /*b9f0*/  @!P0 NANOSLEEP.SYNCS 0x989680 ;  /* 0x009896800000895d */ /* 0x008fea0003900000 */
[----:B------:R-:W3:Y:S02]  /*ba00*/  @!P0 SYNCS.PHASECHK.TRANS64 P0, [R0+URZ+0x100], R2 ;  /* 0x00010002000085a7 */ /* 0x000ee400080010ff */
[----:B---3--:R-:W-:Y:S05]  /*ba10*/  @!P0 BRA `(.L_x_135) ;  /* 0xfffffffc00f08947 */ /* 0x008fea000383ffff */
[----:B------:R-:W-:Y:S05]  /*ba20*/  BRA `(.L_x_134) ;  /* 0xffffffc400787947 */ /* 0x000fea000383ffff */
.L_x_143:
[----:B--2---:R2:W3:Y:S02]  /*ba30*/  SYNCS.PHASECHK.TRANS64.TRYWAIT P0, [R0+URZ+0x100], R4 ;  /* 0x00010004000075a7 */ /* 0x0044e400080011ff */
[----:B---3--:R-:W-:Y:S05]  /*ba40*/  @!P0 NANOSLEEP.SYNCS 0x989680 ;  /* 0x009896800000895d */ /* 0x008fea0003900000 */
[----:B------:R-:W3:Y:S02]  /*ba50*/  @!P0 SYNCS.PHASECHK.TRANS64 P0, [R0+URZ+0x100], R4 ;  /* 0x00010004000085a7 */ /* 0x000ee400080010ff */
[----:B---3--:R-:W-:Y:S05]  /*ba60*/  @!P0 BRA `(.L_x_143) ;  /* 0xfffffffc00f08947 */ /* 0x008fea000383ffff */
[----:B------:R-:W-:Y:S05]  /*ba70*/  BRA `(.L_x_142) ;  /* 0xffffffd000c47947 */ /* 0x000fea000383ffff */
.L_x_151:
[----:B--2---:R2:W3:Y:S02]  /*ba80*/  SYNCS.PHASECHK.TRANS64.TRYWAIT P0, [R0+URZ+0x100], R2 ;  /* 0x00010002000075a7 */ /* 0x0044e400080011ff */
[----:B---3--:R-:W-:Y:S05]  /*ba90*/  @!P0 NANOSLEEP.SYNCS 0x989680 ;  /* 0x009896800000895d */ /* 0x008fea0003900000 */
[----:B------:R-:W3:Y:S02]  /*baa0*/  @!P0 SYNCS.PHASECHK.TRANS64 P0, [R0+URZ+0x100], R2 ;  /* 0x00010002000085a7 */ /* 0x000ee400080010ff */
[----:B---3--:R-:W-:Y:S05]  /*bab0*/  @!P0 BRA `(.L_x_151) ;  /* 0xfffffffc00f08947 */ /* 0x008fea000383ffff */
[----:B------:R-:W-:Y:S05]  /*bac0*/  BRA `(.L_x_150) ;  /* 0xffffffe0001c7947 */ /* 0x000fea000383ffff */
        .weak           $__internal_0_$__cuda_sm10x_tcgen05_guardrail_trap_col_being_dealloced_not_returned_by_alloc
        .type           $__internal_0_$__cuda_sm10x_tcgen05_guardrail_trap_col_being_dealloced_not_returned_by_alloc,@function
        .size           $__internal_0_$__cuda_sm10x_tcgen05_guardrail_trap_col_being_dealloced_not_returned_by_alloc,($__internal_1_$__cuda_sm10x_tcgen05_guardrail_trap_phase_invalid_during_alloc - $__internal_0_$__cuda_sm10x_tcgen05_guardrail_trap_col_being_dealloced_not_returned_by_alloc)
$__internal_0_$__cuda_sm10x_tcgen05_guardrail_trap_col_being_dealloced_not_returned_by_alloc:
[----:B------:R-:W-:Y:S05]  /*bad0*/  BPT.TRAP 0x1 ;  /* 0x000000040000795c */ /* 0x000fea0000300000 */
[----:B------:R-:W-:-:S04]  /*bae0*/  HFMA2 R3, -RZ, RZ, 0, 0 ;  /* 0x00000000ff037431 */ /* 0x000fc800000001ff */
[----:B------:R-:W-:Y:S05]  /*baf0*/  RET.REL.NODEC R2 `(_ZN7cutlass13device_kernelINS_4gemm6kernel13GemmUniversalIN4cute5tupleIJiiiiEEENS1_10collective13CollectiveMmaINS1_35MainloopSm100TmaUmmaWarpSpecializedILi16ELi2ELi4ENS5_IJNS4_1CILi4EEESB_NSA_ILi1EEEEEEEENS5_IJNSA_ILi128EEENSA_ILi256EEENSA_ILi64EEEEEEaNS5_IJlSC_lEEEaSJ_NS4_8TiledMMAINS4_8MMA_AtomIJNS4_21SM100_MMA_S8_2x1SM_SSIaaiLi128ELi256ELNS4_4UMMA5MajorE0ELSO_0ELNSN_8SaturateE0EEEEEENS4_6LayoutINS5_IJSC_SC_SC_EEENS5_IJNSA_ILi0EEESU_SU_EEEEENS5_IJNS4_10UnderscoreESX_SX_EEEEENS4_28SM100_TMA_2SM_LOAD_MULTICASTENS4_14ComposedLayoutINS4_7SwizzleILi2ELi4ELi3EEENS4_18smem_ptr_flag_bitsILi8EEENSS_INS5_IJNSA_ILi8EEESH_EEENS5_IJSH_SC_EEEEEEEvNS4_8identityES10_S1A_vS1B_EENS_8epilogue10collective18CollectiveEpilogueINS1D_23Sm100TmaWarpSpecializedILi4ELi2ELi32ELb0ELb0EEEJNS5_IJSH_SG_SH_EEENS5_IJNSS_ISH_SC_EENSS_INS5_IJNSA_ILi32EEENSA_ILi2EEEEEENS5_IJSC_SF_EEEEEEEEaSJ_aSJ_NS1D_6fusion15FusionCallbacksIS1H_NS1Q_17LinearCombinationIaiaiLNS_15FloatRoundStyleE2EEES1I_S1P_JEEENS4_5SM1004TMEM4LOAD26SM100_TMEM_LOAD_32dp32b32xENS4_13SM90_TMA_LOADENS11_INS12_ILi1ELi4ELi3EEES15_NSS_INS5_IJS16_S1K_EEENS5_IJS1K_SC_EEEEEEENS4_39AutoVectorizingCopyWithAssumedAlignmentILi128EEENS4_14SM90_TMA_STOREES25_S27_S27_EEEvvEEEEvNT_6ParamsE) ;  /* 0xffffff4402407950 */ /* 0x000fea0003c3ffff */
        .weak           $__internal_1_$__cuda_sm10x_tcgen05_guardrail_trap_phase_invalid_during_alloc
        .type           $__internal_1_$__cuda_sm10x_tcgen05_guardrail_trap_phase_invalid_during_alloc,@function
        .size           $__internal_1_$__cuda_sm10x_tcgen05_guardrail_trap_phase_invalid_during_alloc,($__internal_2_$__cuda_sm10x_tcgen05_guardrail_trap_unallocated_columns_being_dealloced - $__internal_1_$__cuda_sm10x_tcgen05_guardrail_trap_phase_invalid_during_alloc)
$__internal_1_$__cuda_sm10x_tcgen05_guardrail_trap_phase_invalid_during_alloc:
[----:B------:R-:W-:Y:S05]  /*bb00*/  BPT.TRAP 0x1 ;  /* 0x000000040000795c */ /* 0x000fea0000300000 */
[----:B------:R-:W-:-:S04]  /*bb10*/  MOV R5, 0x0 ;  /* 0x0000000000057802 */ /* 0x000fc80000000f00 */
[----:B------:R-:W-:Y:S05]  /*bb20*/  RET.REL.NODEC R4 `(_ZN7cutlass13device_kernelINS_4gemm6kernel13GemmUniversalIN4cute5tupleIJiiiiEEENS1_10collective13CollectiveMmaINS1_35MainloopSm100TmaUmmaWarpSpecializedILi16ELi2ELi4ENS5_IJNS4_1CILi4EEESB_NSA_ILi1EEEEEEEENS5_IJNSA_ILi128EEENSA_ILi256EEENSA_ILi64EEEEEEaNS5_IJlSC_lEEEaSJ_NS4_8TiledMMAINS4_8MMA_AtomIJNS4_21SM100_MMA_S8_2x1SM_SSIaaiLi128ELi256ELNS4_4UMMA5MajorE0ELSO_0ELNSN_8SaturateE0EEEEEENS4_6LayoutINS5_IJSC_SC_SC_EEENS5_IJNSA_ILi0EEESU_SU_EEEEENS5_IJNS4_10UnderscoreESX_SX_EEEEENS4_28SM100_TMA_2SM_LOAD_MULTICASTENS4_14ComposedLayoutINS4_7SwizzleILi2ELi4ELi3EEENS4_18smem_ptr_flag_bitsILi8EEENSS_INS5_IJNSA_ILi8EEESH_EEENS5_IJSH_SC_EEEEEEEvNS4_8identityES10_S1A_vS1B_EENS_8epilogue10collective18CollectiveEpilogueINS1D_23Sm100TmaWarpSpecializedILi4ELi2ELi32ELb0ELb0EEEJNS5_IJSH_SG_SH_EEENS5_IJNSS_ISH_SC_EENSS_INS5_IJNSA_ILi32EEENSA_ILi2EEEEEENS5_IJSC_SF_EEEEEEEEaSJ_aSJ_NS1D_6fusion15FusionCallbacksIS1H_NS1Q_17LinearCombinationIaiaiLNS_15FloatRoundStyleE2EEES1I_S1P_JEEENS4_5SM1004TMEM4LOAD26SM100_TMEM_LOAD_32dp32b32xENS4_13SM90_TMA_LOADENS11_INS12_ILi1ELi4ELi3EEES15_NSS_INS5_IJS16_S1K_EEENS5_IJS1K_SC_EEEEEEENS4_39AutoVectorizingCopyWithAssumedAlignmentILi128EEENS4_14SM90_TMA_STOREES25_S27_S27_EEEvvEEEEvNT_6ParamsE) ;  /* 0xffffff4404347950 */ /* 0x000fea0003c3ffff */
        .weak           $__internal_2_$__cuda_sm10x_tcgen05_guardrail_trap_unallocated_columns_being_dealloced
        .type           $__internal_2_$__cuda_sm10x_tcgen05_guardrail_trap_unallocated_columns_being_dealloced,@function
        .size           $__internal_2_$__cuda_sm10x_tcgen05_guardrail_trap_unallocated_columns_being_dealloced,(.L_x_228 - $__internal_2_$__cuda_sm10x_tcgen05_guardrail_trap_unallocated_columns_being_dealloced)
$__internal_2_$__cuda_sm10x_tcgen05_guardrail_trap_unallocated_columns_being_dealloced:
[----:B------:R-:W-:Y:S05]  /*bb30*/  BPT.TRAP 0x1 ;  /* 0x000000040000795c */ /* 0x000fea0000300000 */
[----:B------:R-:W-:-:S04]  /*bb40*/  HFMA2 R3, -RZ, RZ, 0, 0 ;  /* 0x00000000ff037431 */ /* 0x000fc800000001ff */
[----:B------:R-:W-:Y:S05]  /*bb50*/  RET.REL.NODEC R2 `(_ZN7cutlass13device_kernelINS_4gemm6kernel13GemmUniversalIN4cute5tupleIJiiiiEEENS1_10collective13CollectiveMmaINS1_35MainloopSm100TmaUmmaWarpSpecializedILi16ELi2ELi4ENS5_IJNS4_1CILi4EEESB_NSA_ILi1EEEEEEEENS5_IJNSA_ILi128EEENSA_ILi256EEENSA_ILi64EEEEEEaNS5_IJlSC_lEEEaSJ_NS4_8TiledMMAINS4_8MMA_AtomIJNS4_21SM100_MMA_S8_2x1SM_SSIaaiLi128ELi256ELNS4_4UMMA5MajorE0ELSO_0ELNSN_8SaturateE0EEEEEENS4_6LayoutINS5_IJSC_SC_SC_EEENS5_IJNSA_ILi0EEESU_SU_EEEEENS5_IJNS4_10UnderscoreESX_SX_EEEEENS4_28SM100_TMA_2SM_LOAD_MULTICASTENS4_14ComposedLayoutINS4_7SwizzleILi2ELi4ELi3EEENS4_18smem_ptr_flag_bitsILi8EEENSS_INS5_IJNSA_ILi8EEESH_EEENS5_IJSH_SC_EEEEEEEvNS4_8identityES10_S1A_vS1B_EENS_8epilogue10collective18CollectiveEpilogueINS1D_23Sm100TmaWarpSpecializedILi4ELi2ELi32ELb0ELb0EEEJNS5_IJSH_SG_SH_EEENS5_IJNSS_ISH_SC_EENSS_INS5_IJNSA_ILi32EEENSA_ILi2EEEEEENS5_IJSC_SF_EEEEEEEEaSJ_aSJ_NS1D_6fusion15FusionCallbacksIS1H_NS1Q_17LinearCombinationIaiaiLNS_15FloatRoundStyleE2EEES1I_S1P_JEEENS4_5SM1004TMEM4LOAD26SM100_TMEM_LOAD_32dp32b32xENS4_13SM90_TMA_LOADENS11_INS12_ILi1ELi4ELi3EEES15_NSS_INS5_IJS16_S1K_EEENS5_IJS1K_SC_EEEEEEENS4_39AutoVectorizingCopyWithAssumedAlignmentILi128EEENS4_14SM90_TMA_STOREES25_S27_S27_EEEvvEEEEvNT_6ParamsE) ;  /* 0xffffff4402287950 */ /* 0x000fea0003c3ffff */
.L_x_227:
[----:B------:R-:W-:-:S00]  /*bb60*/  BRA `(.L_x_227) ;  /* 0xfffffffc00fc7947 */ /* 0x000fc0000383ffff */
[----:B------:R-:W-:-:S00]  /*bb70*/  NOP ;  /* 0x0000000000007918 */ /* 0x000fc00000000000 */
        /* <DEDUP_REMOVED lines=8> */
.L_x_228:


//--------------------- .nv.global.init           --------------------------
	.section	.nv.global.init,"aw",@progbits
.nv.global.init:
	.type		$str$27,@object
	.size		$str$27,($str$28 - $str$27)
$str$27:
        /*0000*/ 	.byte	0x28, 0x61, 0x64, 0x64, 0x72, 0x65, 0x73, 0x73, 0x20, 0x26, 0x20, 0x6d, 0x61, 0x73, 0x6b, 0x29
        /*0010*/ 	.byte	0x20, 0x3d, 0x3d, 0x20, 0x30, 0x00
	.type		$str$28,@object
	.size		$str$28,($str$26 - $str$28)
$str$28:
        /*0016*/ 	.byte	0x2f, 0x74, 0x6d, 0x70, 0x2f, 0x63, 0x75, 0x74, 0x6c, 0x61, 0x73, 0x73, 0x5f, 0x73, 0x77, 0x65
        /*0026*/ 	.byte	0x65, 0x70, 0x5f, 0x73, 0x72, 0x63, 0x2f, 0x69, 0x6e, 0x63, 0x6c, 0x75, 0x64, 0x65, 0x2f, 0x63
        /*0036*/ 	.byte	0x75, 0x74, 0x65, 0x2f, 0x70, 0x6f, 0x69, 0x6e, 0x74, 0x65, 0x72, 0x5f, 0x66, 0x6c, 0x61, 0x67
        /*0046*/ 	.byte	0x67, 0x65, 0x64, 0x2e, 0x68, 0x70, 0x70, 0x00
	.type		$str$26,@object
	.size		$str$26,($str$25 - $str$26)
$str$26:
        /*004e*/ 	.byte	0x2f, 0x74, 0x6d, 0x70, 0x2f, 0x63, 0x75, 0x74, 0x6c, 0x61, 0x73, 0x73, 0x5f, 0x73, 0x77, 0x65
        /*005e*/ 	.byte	0x65, 0x70, 0x5f, 0x73, 0x72, 0x63, 0x2f, 0x69, 0x6e, 0x63, 0x6c, 0x75, 0x64, 0x65, 0x2f, 0x63
        /*006e*/ 	.byte	0x75, 0x74, 0x65, 0x2f, 0x61, 0x74, 0x6f, 0x6d, 0x2f, 0x63, 0x6f, 0x70, 0x79, 0x5f, 0x74, 0x72
        /*007e*/ 	.byte	0x61, 0x69, 0x74, 0x73, 0x5f, 0x73, 0x6d, 0x31, 0x30, 0x30, 0x2e, 0x68, 0x70, 0x70, 0x00
	.type		$str$25,@object
	.size		$str$25,(__unnamed_1 - $str$25)
$str$25:
        /*008d*/ 	.byte	0x28, 0x28, 0x75, 0x69, 0x6e, 0x74, 0x33, 0x32, 0x5f, 0x74, 0x28, 0x74, 0x68, 0x72, 0x65, 0x61
        /*009d*/ 	.byte	0x64, 0x49, 0x64, 0x78, 0x2e, 0x78, 0x29, 0x20, 0x2f, 0x20, 0x33, 0x32, 0x29, 0x20, 0x25, 0x20
        /*00ad*/ 	.byte	0x34, 0x29, 0x20, 0x3d, 0x3d, 0x20, 0x28, 0x28, 0x28, 0x74, 0x6d, 0x65, 0x6d, 0x5f, 0x61, 0x64
        /*00bd*/ 	.byte	0x64, 0x72, 0x20, 0x3e, 0x3e, 0x20, 0x31, 0x36, 0x29, 0x20, 0x2f, 0x20, 0x33, 0x32, 0x29, 0x20
        /*00cd*/ 	.byte	0x25, 0x20, 0x34, 0x29, 0x00
	.type		__unnamed_1,@object
	.size		__unnamed_1,(__unnamed_2 - __unnamed_1)
__unnamed_1:
        /*00d2*/ 	.byte	0x61, 0x75, 0x74, 0x6f, 0x20, 0x63, 0x75, 0x74, 0x65, 0x3a, 0x3a, 0x61, 0x73, 0x5f, 0x70, 0x6f
        /* <DEDUP_REMOVED lines=24> */
        /*0262*/ 	.byte	0x3e, 0x3e, 0x5d, 0x00
	.type		__unnamed_2,@object
	.size		__unnamed_2,(__unnamed_3 - __unnamed_2)
__unnamed_2:
        /* <DEDUP_REMOVED lines=26> */
	.type		__unnamed_3,@object
	.size		__unnamed_3,(.L_3 - __unnamed_3)
__unnamed_3:
        /* <DEDUP_REMOVED lines=41> */
.L_3:


//--------------------- .nv.shared._ZN7cutlass13device_kernelINS_4gemm6kernel13GemmUniversalIN4cute5tupleIJiiiiEEENS1_10collective13CollectiveMmaINS1_35MainloopSm100TmaUmmaWarpSpecializedILi16ELi2ELi4ENS5_IJNS4_1CILi4EEESB_NSA_ILi1EEEEEEEENS5_IJNSA_ILi128EEENSA_ILi256EEENSA_ILi64EEEEEEaNS5_IJlSC_lEEEaSJ_NS4_8TiledMMAINS4_8MMA_AtomIJNS4_21SM100_MMA_S8_2x1SM_SSIaaiLi128ELi256ELNS4_4UMMA5MajorE0ELSO_0ELNSN_8SaturateE0EEEEEENS4_6LayoutINS5_IJSC_SC_SC_EEENS5_IJNSA_ILi0EEESU_SU_EEEEENS5_IJNS4_10UnderscoreESX_SX_EEEEENS4_28SM100_TMA_2SM_LOAD_MULTICASTENS4_14ComposedLayoutINS4_7SwizzleILi2ELi4ELi3EEENS4_18smem_ptr_flag_bitsILi8EEENSS_INS5_IJNSA_ILi8EEESH_EEENS5_IJSH_SC_EEEEEEEvNS4_8identityES10_S1A_vS1B_EENS_8epilogue10collective18CollectiveEpilogueINS1D_23Sm100TmaWarpSpecializedILi4ELi2ELi32ELb0ELb0EEEJNS5_IJSH_SG_SH_EEENS5_IJNSS_ISH_SC_EENSS_INS5_IJNSA_ILi32EEENSA_ILi2EEEEEENS5_IJSC_SF_EEEEEEEEaSJ_aSJ_NS1D_6fusion15FusionCallbacksIS1H_NS1Q_17LinearCombinationIaiaiLNS_15FloatRoundStyleE2EEES1I_S1P_JEEENS4_5SM1004TMEM4LOAD26SM100_TMEM_LOAD_32dp32b32xENS4_13SM90_TMA_LOADENS11_INS12_ILi1ELi4ELi3EEES15_NSS_INS5_IJS16_S1K_EEENS5_IJS1K_SC_EEEEEEENS4_39AutoVectorizingCopyWithAssumedAlignmentILi128EEENS4_14SM90_TMA_STOREES25_S27_S27_EEEvvEEEEvNT_6ParamsE --------------------------
	.section	.nv.shared._ZN7cutlass13device_kernelINS_4gemm6kernel13GemmUniversalIN4cute5tupleIJiiiiEEENS1_10collective13CollectiveMmaINS1_35MainloopSm100TmaUmmaWarpSpecializedILi16ELi2ELi4ENS5_IJNS4_1CILi4EEESB_NSA_ILi1EEEEEEEENS5_IJNSA_ILi128EEENSA_ILi256EEENSA_ILi64EEEEEEaNS5_IJlSC_lEEEaSJ_NS4_8TiledMMAINS4_8MMA_AtomIJNS4_21SM100_MMA_S8_2x1SM_SSIaaiLi128ELi256ELNS4_4UMMA5MajorE0ELSO_0ELNSN_8SaturateE0EEEEEENS4_6LayoutINS5_IJSC_SC_SC_EEENS5_IJNSA_ILi0EEESU_SU_EEEEENS5_IJNS4_10UnderscoreESX_SX_EEEEENS4_28SM100_TMA_2SM_LOAD_MULTICASTENS4_14ComposedLayoutINS4_7SwizzleILi2ELi4ELi3EEENS4_18smem_ptr_flag_bitsILi8EEENSS_INS5_IJNSA_ILi8EEESH_EEENS5_IJSH_SC_EEEEEEEvNS4_8identityES10_S1A_vS1B_EENS_8epilogue10collective18CollectiveEpilogueINS1D_23Sm100TmaWarpSpecializedILi4ELi2ELi32ELb0ELb0EEEJNS5_IJSH_SG_SH_EEENS5_IJNSS_ISH_SC_EENSS_INS5_IJNSA_ILi32EEENSA_ILi2EEEEEENS5_IJSC_SF_EEEEEEEEaSJ_aSJ_NS1D_6fusion15FusionCallbacksIS1H_NS1Q_17LinearCombinationIaiaiLNS_15FloatRoundStyleE2EEES1I_S1P_JEEENS4_5SM1004TMEM4LOAD26SM100_TMEM_LOAD_32dp32b32xENS4_13SM90_TMA_LOADENS11_INS12_ILi1ELi4ELi3EEES15_NSS_INS5_IJS16_S1K_EEENS5_IJS1K_SC_EEEEEEENS4_39AutoVectorizingCopyWithAssumedAlignmentILi128EEENS4_14SM90_TMA_STOREES25_S27_S27_EEEvvEEEEvNT_6ParamsE,"aw",@nobits
	.sectionflags	@""
	.align	16
	.zero		1024


//--------------------- .nv.shared.reserved.0     --------------------------
	.section	.nv.shared.reserved.0,"aw",@nobits
	.weak		__nv_reservedSMEM_offset_0_alias
	.size		__nv_reservedSMEM_offset_0_alias, 0, 64
	.other		__nv_reservedSMEM_offset_0_alias,@"STO_CUDA_RESERVED_SHARED STV_DEFAULT"
__nv_reservedSMEM_offset_0_alias:
	.zero		0
.nv.shared.reserved.0:
	.zero		64
	.weak		__nv_reservedSMEM_tcgen05_partition
	.type		__nv_reservedSMEM_tcgen05_partition,@object
	.size		__nv_reservedSMEM_tcgen05_partition,(.L_0 - __nv_reservedSMEM_tcgen05_partition)
__nv_reservedSMEM_tcgen05_partition:
	.zero		32
.L_0:


//--------------------- .nv.global                --------------------------
	.section	.nv.global,"aw",@nobits
.nv.global:
	.type		_ZN40_INTERNAL_82680663_4_k_cu_21ab3d47_288994cute1_E,@object
	.size		_ZN40_INTERNAL_82680663_4_k_cu_21ab3d47_288994cute1_E,(_ZN40_INTERNAL_82680663_4_k_cu_21ab3d47_288994cuda3std3__45__cpo6cbeginE - _ZN40_INTERNAL_82680663_4_k_cu_21ab3d47_288994cute1_E)
_ZN40_INTERNAL_82680663_4_k_cu_21ab3d47_288994cute1_E:
	.zero		1
	.type		_ZN40_INTERNAL_82680663_4_k_cu_21ab3d47_288994cuda3std3__45__cpo6cbeginE,@object
	.size		_ZN40_INTERNAL_82680663_4_k_cu_21ab3d47_288994cuda3std3__45__cpo6cbeginE,(_ZN40_INTERNAL_82680663_4_k_cu_21ab3d47_288994cuda3std3__48in_placeE - _ZN40_INTERNAL_82680663_4_k_cu_21ab3d47_288994cuda3std3__45__cpo6cbeginE)
_ZN40_INTERNAL_82680663_4_k_cu_21ab3d47_288994cuda3std3__45__cpo6cbeginE:
	.zero		1
	.type		_ZN40_INTERNAL_82680663_4_k_cu_21ab3d47_288994cuda3std3__48in_placeE,@object
	.size		_ZN40_INTERNAL_82680663_4_k_cu_21ab3d47_288994cuda3std3__48in_placeE,(_ZN40_INTERNAL_82680663_4_k_cu_21ab3d47_288994cuda3std6ranges3__45__cpo9iter_moveE - _ZN40_INTERNAL_82680663_4_k_cu_21ab3d47_288994cuda3std3__48in_placeE)
_ZN40_INTERNAL_82680663_4_k_cu_21ab3d47_288994cuda3std3__48in_placeE:
	.zero		1
	.type		_ZN40_INTERNAL_82680663_4_k_cu_21ab3d47_288994cuda3std6ranges3__45__cpo9iter_moveE,@object
	.size		_ZN40_INTERNAL_82680663_4_k_cu_21ab3d47_288994cuda3std6ranges3__45__cpo9iter_moveE,(_ZN40_INTERNAL_82680663_4_k_cu_21ab3d47_288994cuda3std3__45__cpo5beginE - _ZN40_INTERNAL_82680663_4_k_cu_21ab3d47_288994cuda3std6ranges3__45__cpo9iter_moveE)
_ZN40_INTERNAL_82680663_4_k_cu_21ab3d47_288994cuda3std6ranges3__45__cpo9iter_moveE:
	.zero		1
	.type		_ZN40_INTERNAL_82680663_4_k_cu_21ab3d47_288994cuda3std3__45__cpo5beginE,@object
	.size		_ZN40_INTERNAL_82680663_4_k_cu_21ab3d47_288994cuda3std3__45__cpo5beginE,(_ZN40_INTERNAL_82680663_4_k_cu_21ab3d47_288994cuda3std3__442_GLOBAL__N__82680663_4_k_cu_21ab3d47_288996ignoreE - _ZN40_INTERNAL_82680663_4_k_cu_21ab3d47_288994cuda3std3__45__cpo5beginE)
_ZN40_INTERNAL_82680663_4_k_cu_21ab3d47_288994cuda3std3__45__cpo5beginE:
	.zero		1
	.type		_ZN40_INTERNAL_82680663_4_k_cu_21ab3d47_288994cuda3std3__442_GLOBAL__N__82680663_4_k_cu_21ab3d47_288996ignoreE,@object
	.size		_ZN40_INTERNAL_82680663_4_k_cu_21ab3d47_288994cuda3std3__442_GLOBAL__N__82680663_4_k_cu_21ab3d47_288996ignoreE,(_ZN40_INTERNAL_82680663_4_k_cu_21ab3d47_288994cute7productE - _ZN40_INTERNAL_82680663_4_k_cu_21ab3d47_288994cuda3std3__442_GLOBAL__N__82680663_4_k_cu_21ab3d47_288996ignoreE)
_ZN40_INTERNAL_82680663_4_k_cu_21ab3d47_288994cuda3std3__442_GLOBAL__N__82680663_4_k_cu_21ab3d47_288996ignoreE:
	.zero		1
	.type		_ZN40_INTERNAL_82680663_4_k_cu_21ab3d47_288994cute7productE,@object
	.size		_ZN40_INTERNAL_82680663_4_k_cu_21ab3d47_288994cute7productE,(_ZN40_INTERNAL_82680663_4_k_cu_21ab3d47_288994cuda3std3__45__cpo3endE - _ZN40_INTERNAL_82680663_4_k_cu_21ab3d47_288994cute7productE)
_ZN40_INTERNAL_82680663_4_k_cu_21ab3d47_288994cute7productE:
	.zero		1
	.type		_ZN40_INTERNAL_82680663_4_k_cu_21ab3d47_288994cuda3std3__45__cpo3endE,@object
	.size		_ZN40_INTERNAL_82680663_4_k_cu_21ab3d47_288994cuda3std3__45__cpo3endE,(_ZN40_INTERNAL_82680663_4_k_cu_21ab3d47_288994cuda3std3__419piecewise_constructE - _ZN40_INTERNAL_82680663_4_k_cu_21ab3d47_288994cuda3std3__45__cpo3endE)
_ZN40_INTERNAL_82680663_4_k_cu_21ab3d47_288994cuda3std3__45__cpo3endE:
	.zero		1
	.type		_ZN40_INTERNAL_82680663_4_k_cu_21ab3d47_288994cuda3std3__419piecewise_constructE,@object
	.size		_ZN40_INTERNAL_82680663_4_k_cu_21ab3d47_288994cuda3std3__419piecewise_constructE,(_ZN40_INTERNAL_82680663_4_k_cu_21ab3d47_288994cuda3std3__45__cpo4cendE - _ZN40_INTERNAL_82680663_4_k_cu_21ab3d47_288994cuda3std3__419piecewise_constructE)
_ZN40_INTERNAL_82680663_4_k_cu_21ab3d47_288994cuda3std3__419piecewise_constructE:
	.zero		1
	.type		_ZN40_INTERNAL_82680663_4_k_cu_21ab3d47_288994cuda3std3__45__cpo4cendE,@object
	.size		_ZN40_INTERNAL_82680663_4_k_cu_21ab3d47_288994cuda3std3__45__cpo4cendE,(_ZN40_INTERNAL_82680663_4_k_cu_21ab3d47_288994cuda3std6ranges3__45__cpo4swapE - _ZN40_INTERNAL_82680663_4_k_cu_21ab3d47_288994cuda3std3__45__cpo4cendE)
_ZN40_INTERNAL_82680663_4_k_cu_21ab3d47_288994cuda3std3__45__cpo4cendE:
	.zero		1
	.type		_ZN40_INTERNAL_82680663_4_k_cu_21ab3d47_288994cuda3std6ranges3__45__cpo4swapE,@object
	.size		_ZN40_INTERNAL_82680663_4_k_cu_21ab3d47_288994cuda3std6ranges3__45__cpo4swapE,(.L_11 - _ZN40_INTERNAL_82680663_4_k_cu_21ab3d47_288994cuda3std6ranges3__45__cpo4swapE)
_ZN40_INTERNAL_82680663_4_k_cu_21ab3d47_288994cuda3std6ranges3__45__cpo4swapE:
	.zero		1
.L_11:


//--------------------- .nv.constant0._ZN7cutlass13device_kernelINS_4gemm6kernel13GemmUniversalIN4cute5tupleIJiiiiEEENS1_10collective13CollectiveMmaINS1_35MainloopSm100TmaUmmaWarpSpecializedILi16ELi2ELi4ENS5_IJNS4_1CILi4EEESB_NSA_ILi1EEEEEEEENS5_IJNSA_ILi128EEENSA_ILi256EEENSA_ILi64EEEEEEaNS5_IJlSC_lEEEaSJ_NS4_8TiledMMAINS4_8MMA_AtomIJNS4_21SM100_MMA_S8_2x1SM_SSIaaiLi128ELi256ELNS4_4UMMA5MajorE0ELSO_0ELNSN_8SaturateE0EEEEEENS4_6LayoutINS5_IJSC_SC_SC_EEENS5_IJNSA_ILi0EEESU_SU_EEEEENS5_IJNS4_10UnderscoreESX_SX_EEEEENS4_28SM100_TMA_2SM_LOAD_MULTICASTENS4_14ComposedLayoutINS4_7SwizzleILi2ELi4ELi3EEENS4_18smem_ptr_flag_bitsILi8EEENSS_INS5_IJNSA_ILi8EEESH_EEENS5_IJSH_SC_EEEEEEEvNS4_8identityES10_S1A_vS1B_EENS_8epilogue10collective18CollectiveEpilogueINS1D_23Sm100TmaWarpSpecializedILi4ELi2ELi32ELb0ELb0EEEJNS5_IJSH_SG_SH_EEENS5_IJNSS_ISH_SC_EENSS_INS5_IJNSA_ILi32EEENSA_ILi2EEEEEENS5_IJSC_SF_EEEEEEEEaSJ_aSJ_NS1D_6fusion15FusionCallbacksIS1H_NS1Q_17LinearCombinationIaiaiLNS_15FloatRoundStyleE2EEES1I_S1P_JEEENS4_5SM1004TMEM4LOAD26SM100_TMEM_LOAD_32dp32b32xENS4_13SM90_TMA_LOADENS11_INS12_ILi1ELi4ELi3EEES15_NSS_INS5_IJS16_S1K_EEENS5_IJS1K_SC_EEEEEEENS4_39AutoVectorizingCopyWithAssumedAlignmentILi128EEENS4_14SM90_TMA_STOREES25_S27_S27_EEEvvEEEEvNT_6ParamsE --------------------------
	.section	.nv.constant0._ZN7cutlass13device_kernelINS_4gemm6kernel13GemmUniversalIN4cute5tupleIJiiiiEEENS1_10collective13CollectiveMmaINS1_35MainloopSm100TmaUmmaWarpSpecializedILi16ELi2ELi4ENS5_IJNS4_1CILi4EEESB_NSA_ILi1EEEEEEEENS5_IJNSA_ILi128EEENSA_ILi256EEENSA_ILi64EEEEEEaNS5_IJlSC_lEEEaSJ_NS4_8TiledMMAINS4_8MMA_AtomIJNS4_21SM100_MMA_S8_2x1SM_SSIaaiLi128ELi256ELNS4_4UMMA5MajorE0ELSO_0ELNSN_8SaturateE0EEEEEENS4_6LayoutINS5_IJSC_SC_SC_EEENS5_IJNSA_ILi0EEESU_SU_EEEEENS5_IJNS4_10UnderscoreESX_SX_EEEEENS4_28SM100_TMA_2SM_LOAD_MULTICASTENS4_14ComposedLayoutINS4_7SwizzleILi2ELi4ELi3EEENS4_18smem_ptr_flag_bitsILi8EEENSS_INS5_IJNSA_ILi8EEESH_EEENS5_IJSH_SC_EEEEEEEvNS4_8identityES10_S1A_vS1B_EENS_8epilogue10collective18CollectiveEpilogueINS1D_23Sm100TmaWarpSpecializedILi4ELi2ELi32ELb0ELb0EEEJNS5_IJSH_SG_SH_EEENS5_IJNSS_ISH_SC_EENSS_INS5_IJNSA_ILi32EEENSA_ILi2EEEEEENS5_IJSC_SF_EEEEEEEEaSJ_aSJ_NS1D_6fusion15FusionCallbacksIS1H_NS1Q_17LinearCombinationIaiaiLNS_15FloatRoundStyleE2EEES1I_S1P_JEEENS4_5SM1004TMEM4LOAD26SM100_TMEM_LOAD_32dp32b32xENS4_13SM90_TMA_LOADENS11_INS12_ILi1ELi4ELi3EEES15_NSS_INS5_IJS16_S1K_EEENS5_IJS1K_SC_EEEEEEENS4_39AutoVectorizingCopyWithAssumedAlignmentILi128EEENS4_14SM90_TMA_STOREES25_S27_S27_EEEvvEEEEvNT_6ParamsE,"a",@progbits
	.sectionflags	@""
	.align	4
.nv.constant0._ZN7cutlass13device_kernelINS_4gemm6kernel13GemmUniversalIN4cute5tupleIJiiiiEEENS1_10collective13CollectiveMmaINS1_35MainloopSm100TmaUmmaWarpSpecializedILi16ELi2ELi4ENS5_IJNS4_1CILi4EEESB_NSA_ILi1EEEEEEEENS5_IJNSA_ILi128EEENSA_ILi256EEENSA_ILi64EEEEEEaNS5_IJlSC_lEEEaSJ_NS4_8TiledMMAINS4_8MMA_AtomIJNS4_21SM100_MMA_S8_2x1SM_SSIaaiLi128ELi256ELNS4_4UMMA5MajorE0ELSO_0ELNSN_8SaturateE0EEEEEENS4_6LayoutINS5_IJSC_SC_SC_EEENS5_IJNSA_ILi0EEESU_SU_EEEEENS5_IJNS4_10UnderscoreESX_SX_EEEEENS4_28SM100_TMA_2SM_LOAD_MULTICASTENS4_14ComposedLayoutINS4_7SwizzleILi2ELi4ELi3EEENS4_18smem_ptr_flag_bitsILi8EEENSS_INS5_IJNSA_ILi8EEESH_EEENS5_IJSH_SC_EEEEEEEvNS4_8identityES10_S1A_vS1B_EENS_8epilogue10collective18CollectiveEpilogueINS1D_23Sm100TmaWarpSpecializedILi4ELi2ELi32ELb0ELb0EEEJNS5_IJSH_SG_SH_EEENS5_IJNSS_ISH_SC_EENSS_INS5_IJNSA_ILi32EEENSA_ILi2EEEEEENS5_IJSC_SF_EEEEEEEEaSJ_aSJ_NS1D_6fusion15FusionCallbacksIS1H_NS1Q_17LinearCombinationIaiaiLNS_15FloatRoundStyleE2EEES1I_S1P_JEEENS4_5SM1004TMEM4LOAD26SM100_TMEM_LOAD_32dp32b32xENS4_13SM90_TMA_LOADENS11_INS12_ILi1ELi4ELi3EEES15_NSS_INS5_IJS16_S1K_EEENS5_IJS1K_SC_EEEEEEENS4_39AutoVectorizingCopyWithAssumedAlignmentILi128EEENS4_14SM90_TMA_STOREES25_S27_S27_EEEvvEEEEvNT_6ParamsE:
	.zero		2944


//--------------------- SYMBOLS --------------------------

	.type		.nv.reservedSmem.offset0,@object
	.size		.nv.reservedSmem.offset0,0x4
	.type		.nv.reservedSmem.cap,@object
	.size		.nv.reservedSmem.cap,0x4
	.type		__assertfail,@function
